//
// Generated by NVIDIA NVVM Compiler
//
// Compiler Build ID: CL-36424714
// Cuda compilation tools, release 13.0, V13.0.88
// Based on NVVM 20.0.0
//

.version 9.0
.target sm_100
.address_size 64

	// .globl	CudaCovidAndEconomySimulationStep
.extern .func __assertfail
(
	.param .b64 __assertfail_param_0,
	.param .b64 __assertfail_param_1,
	.param .b32 __assertfail_param_2,
	.param .b64 __assertfail_param_3,
	.param .b64 __assertfail_param_4
)
;
.const .align 4 .f32 kEpsilon = 0f2EDBE6FF;
.global .align 1 .b8 __unnamed_1[446] = {118, 111, 105, 100, 32, 67, 117, 100, 97, 67, 111, 118, 105, 100, 65, 110, 100, 69, 99, 111, 110, 111, 109, 121, 83, 105, 109, 117, 108, 97, 116, 105, 111, 110, 83, 116, 101, 112, 40, 102, 108, 111, 97, 116, 32, 42, 44, 32, 102, 108, 111, 97, 116, 32, 42, 44, 32, 102, 108, 111, 97, 116, 32, 42, 44, 32, 102, 108, 111, 97, 116, 32, 42, 44, 32, 102, 108, 111, 97, 116, 32, 42, 44, 32, 102, 108, 111, 97, 116, 32, 42, 44, 32, 102, 108, 111, 97, 116, 32, 42, 44, 32, 102, 108, 111, 97, 116, 32, 42, 44, 32, 105, 110, 116, 32, 42, 44, 32, 105, 110, 116, 44, 32, 102, 108, 111, 97, 116, 32, 42, 44, 32, 105, 110, 116, 32, 42, 44, 32, 99, 111, 110, 115, 116, 32, 105, 110, 116, 32, 42, 44, 32, 105, 110, 116, 44, 32, 99, 111, 110, 115, 116, 32, 102, 108, 111, 97, 116, 32, 42, 44, 32, 99, 111, 110, 115, 116, 32, 102, 108, 111, 97, 116, 32, 42, 44, 32, 102, 108, 111, 97, 116, 32, 42, 44, 32, 102, 108, 111, 97, 116, 44, 32, 102, 108, 111, 97, 116, 44, 32, 102, 108, 111, 97, 116, 32, 42, 44, 32, 102, 108, 111, 97, 116, 32, 42, 44, 32, 102, 108, 111, 97, 116, 32, 42, 44, 32, 99, 111, 110, 115, 116, 32, 105, 110, 116, 32, 42, 44, 32, 102, 108, 111, 97, 116, 44, 32, 102, 108, 111, 97, 116, 44, 32, 105, 110, 116, 44, 32, 105, 110, 116, 44, 32, 105, 110, 116, 32, 42, 44, 32, 99, 111, 110, 115, 116, 32, 102, 108, 111, 97, 116, 32, 42, 44, 32, 99, 111, 110, 115, 116, 32, 102, 108, 111, 97, 116, 32, 42, 44, 32, 99, 111, 110, 115, 116, 32, 102, 108, 111, 97, 116, 32, 42, 44, 32, 102, 108, 111, 97, 116, 32, 42, 44, 32, 102, 108, 111, 97, 116, 44, 32, 99, 111, 110, 115, 116, 32, 102, 108, 111, 97, 116, 32, 42, 44, 32, 102, 108, 111, 97, 116, 32, 42, 44, 32, 102, 108, 111, 97, 116, 32, 42, 44, 32, 102, 108, 111, 97, 116, 32, 42, 44, 32, 102, 108, 111, 97, 116, 32, 42, 44, 32, 102, 108, 111, 97, 116, 32, 42, 44, 32, 102, 108, 111, 97, 116, 32, 42, 44, 32, 102, 108, 111, 97, 116, 32, 42, 44, 32, 102, 108, 111, 97, 116, 32, 42, 44, 32, 105, 110, 116, 32, 42, 44, 32, 105, 110, 116, 44, 32, 105, 110, 116, 41};
.global .align 1 .b8 __unnamed_2[292] = {118, 111, 105, 100, 32, 67, 117, 100, 97, 67, 111, 109, 112, 117, 116, 101, 82, 101, 119, 97, 114, 100, 40, 102, 108, 111, 97, 116, 32, 42, 44, 32, 102, 108, 111, 97, 116, 32, 42, 44, 32, 105, 110, 116, 44, 32, 105, 110, 116, 44, 32, 102, 108, 111, 97, 116, 44, 32, 102, 108, 111, 97, 116, 44, 32, 99, 111, 110, 115, 116, 32, 102, 108, 111, 97, 116, 32, 42, 44, 32, 99, 111, 110, 115, 116, 32, 102, 108, 111, 97, 116, 32, 42, 44, 32, 99, 111, 110, 115, 116, 32, 102, 108, 111, 97, 116, 32, 42, 44, 32, 99, 111, 110, 115, 116, 32, 102, 108, 111, 97, 116, 32, 42, 44, 32, 102, 108, 111, 97, 116, 44, 32, 102, 108, 111, 97, 116, 44, 32, 102, 108, 111, 97, 116, 44, 32, 102, 108, 111, 97, 116, 44, 32, 99, 111, 110, 115, 116, 32, 102, 108, 111, 97, 116, 32, 42, 44, 32, 99, 111, 110, 115, 116, 32, 102, 108, 111, 97, 116, 32, 42, 44, 32, 102, 108, 111, 97, 116, 44, 32, 102, 108, 111, 97, 116, 44, 32, 99, 111, 110, 115, 116, 32, 102, 108, 111, 97, 116, 32, 42, 44, 32, 99, 111, 110, 115, 116, 32, 102, 108, 111, 97, 116, 32, 42, 44, 32, 102, 108, 111, 97, 116, 44, 32, 102, 108, 111, 97, 116, 44, 32, 102, 108, 111, 97, 116, 32, 42, 44, 32, 102, 108, 111, 97, 116, 32, 42, 44, 32, 102, 108, 111, 97, 116, 32, 42, 44, 32, 105, 110, 116, 32, 42, 44, 32, 105, 110, 116, 32, 42, 44, 32, 105, 110, 116, 44, 32, 105, 110, 116, 41};
.global .align 1 .b8 $str[75] = {101, 110, 118, 95, 116, 105, 109, 101, 115, 116, 101, 112, 95, 97, 114, 114, 91, 107, 69, 110, 118, 73, 100, 93, 32, 62, 32, 48, 32, 38, 38, 32, 101, 110, 118, 95, 116, 105, 109, 101, 115, 116, 101, 112, 95, 97, 114, 114, 91, 107, 69, 110, 118, 73, 100, 93, 32, 60, 61, 32, 107, 69, 112, 105, 115, 111, 100, 101, 76, 101, 110, 103, 116, 104};
.global .align 1 .b8 $str$1[27] = {47, 116, 109, 112, 47, 115, 97, 115, 115, 95, 99, 117, 95, 109, 110, 117, 100, 109, 120, 109, 122, 47, 107, 46, 99, 117};
.global .align 1 .b8 $str$2[27] = {107, 65, 103, 101, 110, 116, 73, 100, 32, 60, 61, 32, 107, 78, 117, 109, 65, 103, 101, 110, 116, 115, 32, 45, 32, 49};

.visible .entry CudaCovidAndEconomySimulationStep(
	.param .u64 .ptr .align 1 CudaCovidAndEconomySimulationStep_param_0,
	.param .u64 .ptr .align 1 CudaCovidAndEconomySimulationStep_param_1,
	.param .u64 .ptr .align 1 CudaCovidAndEconomySimulationStep_param_2,
	.param .u64 .ptr .align 1 CudaCovidAndEconomySimulationStep_param_3,
	.param .u64 .ptr .align 1 CudaCovidAndEconomySimulationStep_param_4,
	.param .u64 .ptr .align 1 CudaCovidAndEconomySimulationStep_param_5,
	.param .u64 .ptr .align 1 CudaCovidAndEconomySimulationStep_param_6,
	.param .u64 .ptr .align 1 CudaCovidAndEconomySimulationStep_param_7,
	.param .u64 .ptr .align 1 CudaCovidAndEconomySimulationStep_param_8,
	.param .u32 CudaCovidAndEconomySimulationStep_param_9,
	.param .u64 .ptr .align 1 CudaCovidAndEconomySimulationStep_param_10,
	.param .u64 .ptr .align 1 CudaCovidAndEconomySimulationStep_param_11,
	.param .u64 .ptr .align 1 CudaCovidAndEconomySimulationStep_param_12,
	.param .u32 CudaCovidAndEconomySimulationStep_param_13,
	.param .u64 .ptr .align 1 CudaCovidAndEconomySimulationStep_param_14,
	.param .u64 .ptr .align 1 CudaCovidAndEconomySimulationStep_param_15,
	.param .u64 .ptr .align 1 CudaCovidAndEconomySimulationStep_param_16,
	.param .f32 CudaCovidAndEconomySimulationStep_param_17,
	.param .f32 CudaCovidAndEconomySimulationStep_param_18,
	.param .u64 .ptr .align 1 CudaCovidAndEconomySimulationStep_param_19,
	.param .u64 .ptr .align 1 CudaCovidAndEconomySimulationStep_param_20,
	.param .u64 .ptr .align 1 CudaCovidAndEconomySimulationStep_param_21,
	.param .u64 .ptr .align 1 CudaCovidAndEconomySimulationStep_param_22,
	.param .f32 CudaCovidAndEconomySimulationStep_param_23,
	.param .f32 CudaCovidAndEconomySimulationStep_param_24,
	.param .u32 CudaCovidAndEconomySimulationStep_param_25,
	.param .u32 CudaCovidAndEconomySimulationStep_param_26,
	.param .u64 .ptr .align 1 CudaCovidAndEconomySimulationStep_param_27,
	.param .u64 .ptr .align 1 CudaCovidAndEconomySimulationStep_param_28,
	.param .u64 .ptr .align 1 CudaCovidAndEconomySimulationStep_param_29,
	.param .u64 .ptr .align 1 CudaCovidAndEconomySimulationStep_param_30,
	.param .u64 .ptr .align 1 CudaCovidAndEconomySimulationStep_param_31,
	.param .f32 CudaCovidAndEconomySimulationStep_param_32,
	.param .u64 .ptr .align 1 CudaCovidAndEconomySimulationStep_param_33,
	.param .u64 .ptr .align 1 CudaCovidAndEconomySimulationStep_param_34,
	.param .u64 .ptr .align 1 CudaCovidAndEconomySimulationStep_param_35,
	.param .u64 .ptr .align 1 CudaCovidAndEconomySimulationStep_param_36,
	.param .u64 .ptr .align 1 CudaCovidAndEconomySimulationStep_param_37,
	.param .u64 .ptr .align 1 CudaCovidAndEconomySimulationStep_param_38,
	.param .u64 .ptr .align 1 CudaCovidAndEconomySimulationStep_param_39,
	.param .u64 .ptr .align 1 CudaCovidAndEconomySimulationStep_param_40,
	.param .u64 .ptr .align 1 CudaCovidAndEconomySimulationStep_param_41,
	.param .u64 .ptr .align 1 CudaCovidAndEconomySimulationStep_param_42,
	.param .u32 CudaCovidAndEconomySimulationStep_param_43,
	.param .u32 CudaCovidAndEconomySimulationStep_param_44
)
{
	.reg .pred 	%p<42>;
	.reg .b32 	%r<245>;
	.reg .b32 	%f<260>;
	.reg .b64 	%rd<258>;
	.reg .b64 	%fd<57>;

	ld.param.u64 	%rd23, [CudaCovidAndEconomySimulationStep_param_0];
	ld.param.u64 	%rd24, [CudaCovidAndEconomySimulationStep_param_1];
	ld.param.u64 	%rd25, [CudaCovidAndEconomySimulationStep_param_2];
	ld.param.u64 	%rd27, [CudaCovidAndEconomySimulationStep_param_4];
	ld.param.u64 	%rd51, [CudaCovidAndEconomySimulationStep_param_8];
	ld.param.u32 	%r88, [CudaCovidAndEconomySimulationStep_param_9];
	ld.param.u64 	%rd32, [CudaCovidAndEconomySimulationStep_param_11];
	ld.param.u64 	%rd52, [CudaCovidAndEconomySimulationStep_param_12];
	ld.param.u32 	%r89, [CudaCovidAndEconomySimulationStep_param_13];
	ld.param.u64 	%rd33, [CudaCovidAndEconomySimulationStep_param_14];
	ld.param.u64 	%rd34, [CudaCovidAndEconomySimulationStep_param_15];
	ld.param.u64 	%rd35, [CudaCovidAndEconomySimulationStep_param_16];
	ld.param.f32 	%f23, [CudaCovidAndEconomySimulationStep_param_17];
	ld.param.f32 	%f24, [CudaCovidAndEconomySimulationStep_param_18];
	ld.param.u64 	%rd39, [CudaCovidAndEconomySimulationStep_param_22];
	ld.param.f32 	%f25, [CudaCovidAndEconomySimulationStep_param_23];
	ld.param.f32 	%f26, [CudaCovidAndEconomySimulationStep_param_24];
	ld.param.u32 	%r90, [CudaCovidAndEconomySimulationStep_param_25];
	ld.param.u32 	%r91, [CudaCovidAndEconomySimulationStep_param_26];
	ld.param.u64 	%rd53, [CudaCovidAndEconomySimulationStep_param_27];
	ld.param.u64 	%rd40, [CudaCovidAndEconomySimulationStep_param_28];
	ld.param.u64 	%rd54, [CudaCovidAndEconomySimulationStep_param_29];
	ld.param.u64 	%rd41, [CudaCovidAndEconomySimulationStep_param_30];
	ld.param.u64 	%rd55, [CudaCovidAndEconomySimulationStep_param_31];
	ld.param.f32 	%f27, [CudaCovidAndEconomySimulationStep_param_32];
	ld.param.u64 	%rd42, [CudaCovidAndEconomySimulationStep_param_33];
	ld.param.u64 	%rd43, [CudaCovidAndEconomySimulationStep_param_34];
	ld.param.u64 	%rd45, [CudaCovidAndEconomySimulationStep_param_36];
	ld.param.u64 	%rd50, [CudaCovidAndEconomySimulationStep_param_41];
	ld.param.u64 	%rd56, [CudaCovidAndEconomySimulationStep_param_42];
	ld.param.u32 	%r92, [CudaCovidAndEconomySimulationStep_param_43];
	ld.param.u32 	%r93, [CudaCovidAndEconomySimulationStep_param_44];
	cvta.to.global.u64 	%rd1, %rd54;
	cvta.to.global.u64 	%rd2, %rd55;
	cvta.to.global.u64 	%rd3, %rd53;
	cvta.to.global.u64 	%rd4, %rd52;
	cvta.to.global.u64 	%rd5, %rd51;
	cvta.to.global.u64 	%rd57, %rd56;
	mov.u32 	%r1, %ctaid.x;
	mov.u32 	%r2, %tid.x;
	mul.wide.u32 	%rd58, %r1, 4;
	add.s64 	%rd6, %rd57, %rd58;
	ld.global.u32 	%r94, [%rd6];
	setp.gt.s32 	%p1, %r94, 0;
	setp.le.s32 	%p2, %r94, %r93;
	and.pred  	%p3, %p1, %p2;
	@%p3 bra 	$L__BB0_2;
	mov.u64 	%rd59, $str;
	cvta.global.u64 	%rd60, %rd59;
	mov.u64 	%rd61, $str$1;
	cvta.global.u64 	%rd62, %rd61;
	mov.u64 	%rd63, __unnamed_1;
	cvta.global.u64 	%rd64, %rd63;
	{ // callseq 0, 0
	.param .b64 param0;
	st.param.b64 	[param0], %rd60;
	.param .b64 param1;
	st.param.b64 	[param1], %rd62;
	.param .b32 param2;
	st.param.b32 	[param2], 324;
	.param .b64 param3;
	st.param.b64 	[param3], %rd64;
	.param .b64 param4;
	st.param.b64 	[param4], 1;
	call.uni 
	__assertfail, 
	(
	param0, 
	param1, 
	param2, 
	param3, 
	param4
	);
	} // callseq 0
$L__BB0_2:
	setp.lt.s32 	%p4, %r2, %r92;
	@%p4 bra 	$L__BB0_4;
	mov.u64 	%rd65, $str$2;
	cvta.global.u64 	%rd66, %rd65;
	mov.u64 	%rd67, $str$1;
	cvta.global.u64 	%rd68, %rd67;
	mov.u64 	%rd69, __unnamed_1;
	cvta.global.u64 	%rd70, %rd69;
	{ // callseq 1, 0
	.param .b64 param0;
	st.param.b64 	[param0], %rd66;
	.param .b64 param1;
	st.param.b64 	[param1], %rd68;
	.param .b32 param2;
	st.param.b32 	[param2], 326;
	.param .b64 param3;
	st.param.b64 	[param3], %rd70;
	.param .b64 param4;
	st.param.b64 	[param4], 1;
	call.uni 
	__assertfail, 
	(
	param0, 
	param1, 
	param2, 
	param3, 
	param4
	);
	} // callseq 1
$L__BB0_4:
	add.s32 	%r3, %r92, -1;
	setp.ge.s32 	%p5, %r2, %r3;
	@%p5 bra 	$L__BB0_62;
	mul.lo.s32 	%r4, %r3, %r1;
	ld.global.u32 	%r5, [%rd6];
	mul.lo.s32 	%r96, %r5, %r3;
	add.s32 	%r10, %r4, %r2;
	mad.lo.s32 	%r6, %r4, %r93, %r10;
	add.s32 	%r7, %r6, %r96;
	sub.s32 	%r8, %r96, %r3;
	add.s32 	%r9, %r6, %r8;
	cvta.to.global.u64 	%rd74, %rd39;
	mul.wide.u32 	%rd75, %r2, 4;
	add.s64 	%rd76, %rd74, %rd75;
	ld.global.u32 	%r97, [%rd76];
	cvt.rn.f32.s32 	%f1, %r97;
	cvta.to.global.u64 	%rd77, %rd33;
	add.s64 	%rd78, %rd77, %rd75;
	ld.global.f32 	%f2, [%rd78];
	cvta.to.global.u64 	%rd79, %rd34;
	add.s64 	%rd80, %rd79, %rd75;
	ld.global.f32 	%f3, [%rd80];
	cvta.to.global.u64 	%rd81, %rd32;
	mul.wide.u32 	%rd82, %r10, 4;
	add.s64 	%rd83, %rd81, %rd82;
	ld.global.u32 	%r98, [%rd83];
	cvt.rn.f32.s32 	%f31, %r98;
	cvta.to.global.u64 	%rd84, %rd23;
	mul.wide.s32 	%rd85, %r9, 4;
	add.s64 	%rd7, %rd84, %rd85;
	ld.global.f32 	%f32, [%rd7];
	ld.const.f32 	%f33, [kEpsilon];
	add.f32 	%f34, %f32, %f33;
	div.rn.f32 	%f4, %f31, %f34;
	min.f32 	%f5, %f31, %f32;
	div.rn.f32 	%f35, %f32, %f1;
	cvta.to.global.u64 	%rd86, %rd24;
	add.s64 	%rd8, %rd86, %rd85;
	ld.global.f32 	%f36, [%rd8];
	mul.f32 	%f6, %f35, %f36;
	setp.ge.s32 	%p7, %r5, %r89;
	@%p7 bra 	$L__BB0_7;
	add.s32 	%r101, %r8, %r2;
	mul.wide.s32 	%rd89, %r101, 4;
	add.s64 	%rd90, %rd4, %rd89;
	ld.global.u32 	%r219, [%rd90];
	bra.uni 	$L__BB0_8;
$L__BB0_7:
	sub.s32 	%r99, %r5, %r89;
	mad.lo.s32 	%r100, %r99, %r3, %r6;
	mul.wide.s32 	%rd87, %r100, 4;
	add.s64 	%rd88, %rd5, %rd87;
	ld.global.u32 	%r219, [%rd88];
$L__BB0_8:
	ld.param.u64 	%rd243, [CudaCovidAndEconomySimulationStep_param_3];
	cvt.f64.f32 	%fd10, %f4;
	min.f64 	%fd11, %fd10, 0d3FF0000000000000;
	cvt.rn.f32.f64 	%f37, %fd11;
	cvt.rn.f32.s32 	%f38, %r219;
	fma.rn.f32 	%f39, %f2, %f38, %f3;
	cvta.to.global.u64 	%rd91, %rd35;
	add.s64 	%rd93, %rd91, %rd82;
	st.global.f32 	[%rd93], %f39;
	mul.f32 	%f40, %f6, %f39;
	mov.f32 	%f41, 0f3F800000;
	sub.f32 	%f42, %f41, %f37;
	fma.rn.f32 	%f43, %f42, %f40, %f5;
	ld.global.f32 	%f44, [%rd8];
	fma.rn.f32 	%f45, %f23, %f44, %f5;
	sub.f32 	%f46, %f43, %f45;
	ld.global.f32 	%f47, [%rd7];
	sub.f32 	%f48, %f47, %f43;
	cvt.f64.f32 	%fd12, %f48;
	max.f64 	%fd13, %fd12, 0d0000000000000000;
	cvt.rn.f32.f64 	%f49, %fd13;
	mul.wide.s32 	%rd9, %r3, 4;
	add.s64 	%rd10, %rd7, %rd9;
	st.global.f32 	[%rd10], %f49;
	ld.global.f32 	%f50, [%rd8];
	add.f32 	%f51, %f50, %f46;
	cvt.f64.f32 	%fd14, %f51;
	max.f64 	%fd15, %fd14, 0d0000000000000000;
	cvt.rn.f32.f64 	%f52, %fd15;
	add.s64 	%rd11, %rd8, %rd9;
	st.global.f32 	[%rd11], %f52;
	cvta.to.global.u64 	%rd94, %rd25;
	mul.wide.s32 	%rd95, %r9, 4;
	add.s64 	%rd96, %rd94, %rd95;
	ld.global.f32 	%f53, [%rd96];
	add.f32 	%f54, %f45, %f53;
	cvt.f64.f32 	%fd16, %f54;
	max.f64 	%fd17, %fd16, 0d0000000000000000;
	cvt.rn.f32.f64 	%f55, %fd17;
	add.s64 	%rd12, %rd96, %rd9;
	st.global.f32 	[%rd12], %f55;
	cvta.to.global.u64 	%rd97, %rd27;
	add.s64 	%rd98, %rd97, %rd95;
	ld.global.f32 	%f56, [%rd98];
	add.f32 	%f57, %f5, %f56;
	add.s64 	%rd13, %rd98, %rd9;
	st.global.f32 	[%rd13], %f57;
	ld.global.f32 	%f58, [%rd12];
	sub.f32 	%f59, %f58, %f57;
	mul.f32 	%f60, %f24, %f59;
	cvta.to.global.u64 	%rd99, %rd243;
	mul.wide.s32 	%rd100, %r7, 4;
	add.s64 	%rd14, %rd99, %rd100;
	st.global.f32 	[%rd14], %f60;
	add.s32 	%r14, %r90, -1;
	setp.lt.s32 	%p8, %r90, 2;
	@%p8 bra 	$L__BB0_21;
	mad.lo.s32 	%r15, %r4, %r90, %r2;
	add.s32 	%r103, %r90, -2;
	setp.lt.u32 	%p9, %r103, 15;
	mov.b32 	%r222, 0;
	@%p9 bra 	$L__BB0_12;
	mov.b32 	%r220, 0;
$L__BB0_11:
	.pragma "nounroll";
	mul.lo.s32 	%r105, %r220, %r3;
	add.s32 	%r106, %r105, %r3;
	add.s32 	%r107, %r15, %r106;
	mul.wide.s32 	%rd101, %r107, 4;
	add.s64 	%rd102, %rd3, %rd101;
	ld.global.u32 	%r108, [%rd102];
	add.s32 	%r109, %r15, %r105;
	mul.wide.s32 	%rd103, %r109, 4;
	add.s64 	%rd104, %rd3, %rd103;
	st.global.u32 	[%rd104], %r108;
	add.s64 	%rd105, %rd102, %rd9;
	ld.global.u32 	%r110, [%rd105];
	st.global.u32 	[%rd102], %r110;
	add.s64 	%rd106, %rd105, %rd9;
	ld.global.u32 	%r111, [%rd106];
	st.global.u32 	[%rd105], %r111;
	add.s64 	%rd107, %rd106, %rd9;
	ld.global.u32 	%r112, [%rd107];
	st.global.u32 	[%rd106], %r112;
	add.s64 	%rd108, %rd107, %rd9;
	ld.global.u32 	%r113, [%rd108];
	st.global.u32 	[%rd107], %r113;
	add.s64 	%rd109, %rd108, %rd9;
	ld.global.u32 	%r114, [%rd109];
	st.global.u32 	[%rd108], %r114;
	add.s64 	%rd110, %rd109, %rd9;
	ld.global.u32 	%r115, [%rd110];
	st.global.u32 	[%rd109], %r115;
	add.s64 	%rd111, %rd110, %rd9;
	ld.global.u32 	%r116, [%rd111];
	st.global.u32 	[%rd110], %r116;
	add.s64 	%rd112, %rd111, %rd9;
	ld.global.u32 	%r117, [%rd112];
	st.global.u32 	[%rd111], %r117;
	add.s64 	%rd113, %rd112, %rd9;
	ld.global.u32 	%r118, [%rd113];
	st.global.u32 	[%rd112], %r118;
	add.s64 	%rd114, %rd113, %rd9;
	ld.global.u32 	%r119, [%rd114];
	st.global.u32 	[%rd113], %r119;
	add.s64 	%rd115, %rd114, %rd9;
	ld.global.u32 	%r120, [%rd115];
	st.global.u32 	[%rd114], %r120;
	add.s64 	%rd116, %rd115, %rd9;
	ld.global.u32 	%r121, [%rd116];
	st.global.u32 	[%rd115], %r121;
	add.s64 	%rd117, %rd116, %rd9;
	ld.global.u32 	%r122, [%rd117];
	st.global.u32 	[%rd116], %r122;
	add.s64 	%rd118, %rd117, %rd9;
	ld.global.u32 	%r123, [%rd118];
	st.global.u32 	[%rd117], %r123;
	add.s32 	%r220, %r220, 16;
	add.s64 	%rd119, %rd118, %rd9;
	ld.global.u32 	%r124, [%rd119];
	st.global.u32 	[%rd118], %r124;
	and.b32  	%r222, %r14, -16;
	setp.ne.s32 	%p10, %r220, %r222;
	@%p10 bra 	$L__BB0_11;
$L__BB0_12:
	and.b32  	%r125, %r14, 15;
	setp.eq.s32 	%p11, %r125, 0;
	@%p11 bra 	$L__BB0_21;
	setp.lt.u32 	%p12, %r125, 8;
	@%p12 bra 	$L__BB0_15;
	mul.lo.s32 	%r127, %r222, %r3;
	add.s32 	%r128, %r127, %r3;
	add.s32 	%r129, %r15, %r128;
	mul.wide.s32 	%rd120, %r129, 4;
	add.s64 	%rd121, %rd3, %rd120;
	ld.global.u32 	%r130, [%rd121];
	add.s32 	%r131, %r15, %r127;
	mul.wide.s32 	%rd122, %r131, 4;
	add.s64 	%rd123, %rd3, %rd122;
	st.global.u32 	[%rd123], %r130;
	add.s64 	%rd124, %rd121, %rd9;
	ld.global.u32 	%r132, [%rd124];
	st.global.u32 	[%rd121], %r132;
	add.s64 	%rd125, %rd124, %rd9;
	ld.global.u32 	%r133, [%rd125];
	st.global.u32 	[%rd124], %r133;
	add.s64 	%rd126, %rd125, %rd9;
	ld.global.u32 	%r134, [%rd126];
	st.global.u32 	[%rd125], %r134;
	add.s64 	%rd127, %rd126, %rd9;
	ld.global.u32 	%r135, [%rd127];
	st.global.u32 	[%rd126], %r135;
	add.s64 	%rd128, %rd127, %rd9;
	ld.global.u32 	%r136, [%rd128];
	st.global.u32 	[%rd127], %r136;
	add.s64 	%rd129, %rd128, %rd9;
	ld.global.u32 	%r137, [%rd129];
	st.global.u32 	[%rd128], %r137;
	add.s32 	%r222, %r222, 8;
	add.s64 	%rd130, %rd129, %rd9;
	ld.global.u32 	%r138, [%rd130];
	st.global.u32 	[%rd129], %r138;
$L__BB0_15:
	and.b32  	%r139, %r14, 7;
	setp.eq.s32 	%p13, %r139, 0;
	@%p13 bra 	$L__BB0_21;
	setp.lt.u32 	%p14, %r139, 4;
	@%p14 bra 	$L__BB0_18;
	mul.lo.s32 	%r141, %r222, %r3;
	add.s32 	%r142, %r141, %r3;
	add.s32 	%r143, %r15, %r142;
	mul.wide.s32 	%rd131, %r143, 4;
	add.s64 	%rd132, %rd3, %rd131;
	ld.global.u32 	%r144, [%rd132];
	add.s32 	%r145, %r15, %r141;
	mul.wide.s32 	%rd133, %r145, 4;
	add.s64 	%rd134, %rd3, %rd133;
	st.global.u32 	[%rd134], %r144;
	add.s64 	%rd135, %rd132, %rd9;
	ld.global.u32 	%r146, [%rd135];
	st.global.u32 	[%rd132], %r146;
	add.s64 	%rd136, %rd135, %rd9;
	ld.global.u32 	%r147, [%rd136];
	st.global.u32 	[%rd135], %r147;
	add.s32 	%r222, %r222, 4;
	add.s64 	%rd137, %rd136, %rd9;
	ld.global.u32 	%r148, [%rd137];
	st.global.u32 	[%rd136], %r148;
$L__BB0_18:
	and.b32  	%r149, %r14, 3;
	setp.eq.s32 	%p15, %r149, 0;
	@%p15 bra 	$L__BB0_21;
	mov.b32 	%r225, 0;
$L__BB0_20:
	.pragma "nounroll";
	add.s32 	%r26, %r222, 1;
	mul.lo.s32 	%r151, %r222, %r3;
	add.s32 	%r152, %r151, %r3;
	add.s32 	%r153, %r15, %r152;
	mul.wide.s32 	%rd138, %r153, 4;
	add.s64 	%rd139, %rd3, %rd138;
	ld.global.u32 	%r154, [%rd139];
	add.s32 	%r155, %r15, %r151;
	mul.wide.s32 	%rd140, %r155, 4;
	add.s64 	%rd141, %rd3, %rd140;
	st.global.u32 	[%rd141], %r154;
	add.s32 	%r225, %r225, 1;
	setp.ne.s32 	%p16, %r225, %r149;
	mov.u32 	%r222, %r26;
	@%p16 bra 	$L__BB0_20;
$L__BB0_21:
	add.s64 	%rd143, %rd5, %rd100;
	ld.global.u32 	%r157, [%rd143];
	add.s64 	%rd145, %rd5, %rd95;
	ld.global.u32 	%r158, [%rd145];
	sub.s32 	%r159, %r157, %r158;
	mul.lo.s32 	%r28, %r4, %r90;
	mad.lo.s32 	%r160, %r3, %r14, %r2;
	add.s32 	%r161, %r160, %r28;
	mul.wide.s32 	%rd146, %r161, 4;
	add.s64 	%rd147, %rd3, %rd146;
	st.global.u32 	[%rd147], %r159;
	setp.lt.s32 	%p17, %r91, 1;
	@%p17 bra 	$L__BB0_36;
	setp.lt.s32 	%p18, %r90, 1;
	add.s32 	%r29, %r28, %r2;
	@%p18 bra 	$L__BB0_36;
	and.b32  	%r30, %r90, 7;
	and.b32  	%r31, %r90, 3;
	and.b32  	%r32, %r90, 2147483640;
	and.b32  	%r33, %r90, 1;
	neg.s32 	%r34, %r32;
	shl.b32 	%r163, %r92, 3;
	add.s32 	%r35, %r163, -8;
	cvta.to.global.u64 	%rd15, %rd40;
	mul.lo.s32 	%r36, %r4, %r91;
	mul.lo.s32 	%r37, %r91, %r2;
	mov.b32 	%r226, 0;
$L__BB0_24:
	setp.lt.u32 	%p19, %r90, 8;
	add.s32 	%r165, %r226, %r37;
	mul.wide.u32 	%rd148, %r165, 4;
	add.s64 	%rd16, %rd15, %rd148;
	add.s32 	%r166, %r165, %r36;
	mul.lo.s32 	%r39, %r166, %r90;
	mov.b32 	%r231, 0;
	@%p19 bra 	$L__BB0_27;
	mov.u32 	%r227, %r39;
	mov.u32 	%r228, %r29;
	mov.u32 	%r229, %r34;
$L__BB0_26:
	.pragma "nounroll";
	mul.wide.s32 	%rd149, %r227, 4;
	add.s64 	%rd150, %rd2, %rd149;
	mul.wide.s32 	%rd151, %r228, 4;
	add.s64 	%rd152, %rd3, %rd151;
	ld.global.u32 	%r167, [%rd152];
	cvt.rn.f32.s32 	%f61, %r167;
	ld.global.f32 	%f62, [%rd16];
	mul.f32 	%f63, %f62, %f61;
	st.global.f32 	[%rd150], %f63;
	add.s64 	%rd153, %rd152, %rd9;
	ld.global.u32 	%r168, [%rd153];
	cvt.rn.f32.s32 	%f64, %r168;
	ld.global.f32 	%f65, [%rd16];
	mul.f32 	%f66, %f65, %f64;
	st.global.f32 	[%rd150+4], %f66;
	add.s64 	%rd154, %rd153, %rd9;
	ld.global.u32 	%r169, [%rd154];
	cvt.rn.f32.s32 	%f67, %r169;
	ld.global.f32 	%f68, [%rd16];
	mul.f32 	%f69, %f68, %f67;
	st.global.f32 	[%rd150+8], %f69;
	add.s64 	%rd155, %rd154, %rd9;
	ld.global.u32 	%r170, [%rd155];
	cvt.rn.f32.s32 	%f70, %r170;
	ld.global.f32 	%f71, [%rd16];
	mul.f32 	%f72, %f71, %f70;
	st.global.f32 	[%rd150+12], %f72;
	add.s64 	%rd156, %rd155, %rd9;
	ld.global.u32 	%r171, [%rd156];
	cvt.rn.f32.s32 	%f73, %r171;
	ld.global.f32 	%f74, [%rd16];
	mul.f32 	%f75, %f74, %f73;
	st.global.f32 	[%rd150+16], %f75;
	add.s64 	%rd157, %rd156, %rd9;
	ld.global.u32 	%r172, [%rd157];
	cvt.rn.f32.s32 	%f76, %r172;
	ld.global.f32 	%f77, [%rd16];
	mul.f32 	%f78, %f77, %f76;
	st.global.f32 	[%rd150+20], %f78;
	add.s64 	%rd158, %rd157, %rd9;
	ld.global.u32 	%r173, [%rd158];
	cvt.rn.f32.s32 	%f79, %r173;
	ld.global.f32 	%f80, [%rd16];
	mul.f32 	%f81, %f80, %f79;
	st.global.f32 	[%rd150+24], %f81;
	add.s64 	%rd159, %rd158, %rd9;
	ld.global.u32 	%r174, [%rd159];
	cvt.rn.f32.s32 	%f82, %r174;
	ld.global.f32 	%f83, [%rd16];
	mul.f32 	%f84, %f83, %f82;
	st.global.f32 	[%rd150+28], %f84;
	add.s32 	%r229, %r229, 8;
	add.s32 	%r228, %r228, %r35;
	add.s32 	%r227, %r227, 8;
	setp.ne.s32 	%p20, %r229, 0;
	mov.u32 	%r231, %r32;
	@%p20 bra 	$L__BB0_26;
$L__BB0_27:
	setp.eq.s32 	%p21, %r30, 0;
	@%p21 bra 	$L__BB0_35;
	add.s32 	%r175, %r30, -1;
	setp.lt.u32 	%p22, %r175, 3;
	@%p22 bra 	$L__BB0_30;
	mad.lo.s32 	%r176, %r231, %r3, %r29;
	mul.wide.s32 	%rd160, %r176, 4;
	add.s64 	%rd161, %rd3, %rd160;
	ld.global.u32 	%r177, [%rd161];
	cvt.rn.f32.s32 	%f85, %r177;
	ld.global.f32 	%f86, [%rd16];
	mul.f32 	%f87, %f86, %f85;
	add.s32 	%r178, %r231, %r39;
	mul.wide.s32 	%rd162, %r178, 4;
	add.s64 	%rd163, %rd2, %rd162;
	st.global.f32 	[%rd163], %f87;
	add.s64 	%rd164, %rd161, %rd9;
	ld.global.u32 	%r179, [%rd164];
	cvt.rn.f32.s32 	%f88, %r179;
	ld.global.f32 	%f89, [%rd16];
	mul.f32 	%f90, %f89, %f88;
	st.global.f32 	[%rd163+4], %f90;
	add.s64 	%rd165, %rd164, %rd9;
	ld.global.u32 	%r180, [%rd165];
	cvt.rn.f32.s32 	%f91, %r180;
	ld.global.f32 	%f92, [%rd16];
	mul.f32 	%f93, %f92, %f91;
	st.global.f32 	[%rd163+8], %f93;
	add.s64 	%rd166, %rd165, %rd9;
	ld.global.u32 	%r181, [%rd166];
	cvt.rn.f32.s32 	%f94, %r181;
	ld.global.f32 	%f95, [%rd16];
	mul.f32 	%f96, %f95, %f94;
	st.global.f32 	[%rd163+12], %f96;
	add.s32 	%r231, %r231, 4;
$L__BB0_30:
	setp.eq.s32 	%p23, %r31, 0;
	@%p23 bra 	$L__BB0_35;
	setp.eq.s32 	%p24, %r31, 1;
	@%p24 bra 	$L__BB0_33;
	mad.lo.s32 	%r182, %r231, %r3, %r29;
	mul.wide.s32 	%rd167, %r182, 4;
	add.s64 	%rd168, %rd3, %rd167;
	ld.global.u32 	%r183, [%rd168];
	cvt.rn.f32.s32 	%f97, %r183;
	ld.global.f32 	%f98, [%rd16];
	mul.f32 	%f99, %f98, %f97;
	add.s32 	%r184, %r231, %r39;
	mul.wide.s32 	%rd169, %r184, 4;
	add.s64 	%rd170, %rd2, %rd169;
	st.global.f32 	[%rd170], %f99;
	add.s64 	%rd171, %rd168, %rd9;
	ld.global.u32 	%r185, [%rd171];
	cvt.rn.f32.s32 	%f100, %r185;
	ld.global.f32 	%f101, [%rd16];
	mul.f32 	%f102, %f101, %f100;
	st.global.f32 	[%rd170+4], %f102;
	add.s32 	%r231, %r231, 2;
$L__BB0_33:
	setp.eq.s32 	%p25, %r33, 0;
	@%p25 bra 	$L__BB0_35;
	mad.lo.s32 	%r186, %r231, %r3, %r29;
	mul.wide.s32 	%rd172, %r186, 4;
	add.s64 	%rd173, %rd3, %rd172;
	ld.global.u32 	%r187, [%rd173];
	cvt.rn.f32.s32 	%f103, %r187;
	ld.global.f32 	%f104, [%rd16];
	mul.f32 	%f105, %f104, %f103;
	add.s32 	%r188, %r231, %r39;
	mul.wide.s32 	%rd174, %r188, 4;
	add.s64 	%rd175, %rd2, %rd174;
	st.global.f32 	[%rd175], %f105;
$L__BB0_35:
	add.s32 	%r226, %r226, 1;
	setp.ne.s32 	%p26, %r226, %r91;
	@%p26 bra 	$L__BB0_24;
$L__BB0_36:
	cvta.to.global.u64 	%rd176, %rd41;
	mul.wide.u32 	%rd177, %r2, 4;
	add.s64 	%rd178, %rd176, %rd177;
	ld.global.f32 	%f7, [%rd178];
	mul.lo.s32 	%r52, %r91, %r90;
	setp.lt.s32 	%p27, %r52, 1;
	mov.f32 	%f258, 0f00000000;
	@%p27 bra 	$L__BB0_49;
	mul.lo.s32 	%r53, %r52, %r10;
	setp.lt.u32 	%p28, %r52, 16;
	mov.f32 	%f258, 0f00000000;
	mov.b32 	%r236, 0;
	@%p28 bra 	$L__BB0_40;
	and.b32  	%r236, %r52, 2147483632;
	neg.s32 	%r234, %r236;
	add.s64 	%rd256, %rd1, 32;
	mov.f32 	%f258, 0f00000000;
	mov.u32 	%r233, %r53;
$L__BB0_39:
	.pragma "nounroll";
	mul.wide.s32 	%rd179, %r233, 4;
	add.s64 	%rd180, %rd2, %rd179;
	ld.global.f32 	%f110, [%rd180];
	ld.global.f32 	%f111, [%rd256+-32];
	fma.rn.f32 	%f112, %f110, %f111, %f258;
	ld.global.f32 	%f113, [%rd180+4];
	ld.global.f32 	%f114, [%rd256+-28];
	fma.rn.f32 	%f115, %f113, %f114, %f112;
	ld.global.f32 	%f116, [%rd180+8];
	ld.global.f32 	%f117, [%rd256+-24];
	fma.rn.f32 	%f118, %f116, %f117, %f115;
	ld.global.f32 	%f119, [%rd180+12];
	ld.global.f32 	%f120, [%rd256+-20];
	fma.rn.f32 	%f121, %f119, %f120, %f118;
	ld.global.f32 	%f122, [%rd180+16];
	ld.global.f32 	%f123, [%rd256+-16];
	fma.rn.f32 	%f124, %f122, %f123, %f121;
	ld.global.f32 	%f125, [%rd180+20];
	ld.global.f32 	%f126, [%rd256+-12];
	fma.rn.f32 	%f127, %f125, %f126, %f124;
	ld.global.f32 	%f128, [%rd180+24];
	ld.global.f32 	%f129, [%rd256+-8];
	fma.rn.f32 	%f130, %f128, %f129, %f127;
	ld.global.f32 	%f131, [%rd180+28];
	ld.global.f32 	%f132, [%rd256+-4];
	fma.rn.f32 	%f133, %f131, %f132, %f130;
	ld.global.f32 	%f134, [%rd180+32];
	ld.global.f32 	%f135, [%rd256];
	fma.rn.f32 	%f136, %f134, %f135, %f133;
	ld.global.f32 	%f137, [%rd180+36];
	ld.global.f32 	%f138, [%rd256+4];
	fma.rn.f32 	%f139, %f137, %f138, %f136;
	ld.global.f32 	%f140, [%rd180+40];
	ld.global.f32 	%f141, [%rd256+8];
	fma.rn.f32 	%f142, %f140, %f141, %f139;
	ld.global.f32 	%f143, [%rd180+44];
	ld.global.f32 	%f144, [%rd256+12];
	fma.rn.f32 	%f145, %f143, %f144, %f142;
	ld.global.f32 	%f146, [%rd180+48];
	ld.global.f32 	%f147, [%rd256+16];
	fma.rn.f32 	%f148, %f146, %f147, %f145;
	ld.global.f32 	%f149, [%rd180+52];
	ld.global.f32 	%f150, [%rd256+20];
	fma.rn.f32 	%f151, %f149, %f150, %f148;
	ld.global.f32 	%f152, [%rd180+56];
	ld.global.f32 	%f153, [%rd256+24];
	fma.rn.f32 	%f154, %f152, %f153, %f151;
	ld.global.f32 	%f155, [%rd180+60];
	ld.global.f32 	%f156, [%rd256+28];
	fma.rn.f32 	%f258, %f155, %f156, %f154;
	add.s32 	%r234, %r234, 16;
	add.s32 	%r233, %r233, 16;
	add.s64 	%rd256, %rd256, 64;
	setp.ne.s32 	%p29, %r234, 0;
	@%p29 bra 	$L__BB0_39;
$L__BB0_40:
	and.b32  	%r191, %r52, 15;
	setp.eq.s32 	%p30, %r191, 0;
	@%p30 bra 	$L__BB0_49;
	and.b32  	%r61, %r52, 7;
	setp.lt.u32 	%p31, %r191, 8;
	@%p31 bra 	$L__BB0_43;
	add.s32 	%r193, %r53, %r236;
	mul.wide.s32 	%rd181, %r193, 4;
	add.s64 	%rd182, %rd2, %rd181;
	ld.global.f32 	%f158, [%rd182];
	mul.wide.u32 	%rd183, %r236, 4;
	add.s64 	%rd184, %rd1, %rd183;
	ld.global.f32 	%f159, [%rd184];
	fma.rn.f32 	%f160, %f158, %f159, %f258;
	ld.global.f32 	%f161, [%rd182+4];
	ld.global.f32 	%f162, [%rd184+4];
	fma.rn.f32 	%f163, %f161, %f162, %f160;
	ld.global.f32 	%f164, [%rd182+8];
	ld.global.f32 	%f165, [%rd184+8];
	fma.rn.f32 	%f166, %f164, %f165, %f163;
	ld.global.f32 	%f167, [%rd182+12];
	ld.global.f32 	%f168, [%rd184+12];
	fma.rn.f32 	%f169, %f167, %f168, %f166;
	ld.global.f32 	%f170, [%rd182+16];
	ld.global.f32 	%f171, [%rd184+16];
	fma.rn.f32 	%f172, %f170, %f171, %f169;
	ld.global.f32 	%f173, [%rd182+20];
	ld.global.f32 	%f174, [%rd184+20];
	fma.rn.f32 	%f175, %f173, %f174, %f172;
	ld.global.f32 	%f176, [%rd182+24];
	ld.global.f32 	%f177, [%rd184+24];
	fma.rn.f32 	%f178, %f176, %f177, %f175;
	ld.global.f32 	%f179, [%rd182+28];
	ld.global.f32 	%f180, [%rd184+28];
	fma.rn.f32 	%f258, %f179, %f180, %f178;
	add.s32 	%r236, %r236, 8;
$L__BB0_43:
	setp.eq.s32 	%p32, %r61, 0;
	@%p32 bra 	$L__BB0_49;
	and.b32  	%r64, %r52, 3;
	setp.lt.u32 	%p33, %r61, 4;
	@%p33 bra 	$L__BB0_46;
	add.s32 	%r194, %r53, %r236;
	mul.wide.s32 	%rd185, %r194, 4;
	add.s64 	%rd186, %rd2, %rd185;
	ld.global.f32 	%f182, [%rd186];
	mul.wide.u32 	%rd187, %r236, 4;
	add.s64 	%rd188, %rd1, %rd187;
	ld.global.f32 	%f183, [%rd188];
	fma.rn.f32 	%f184, %f182, %f183, %f258;
	ld.global.f32 	%f185, [%rd186+4];
	ld.global.f32 	%f186, [%rd188+4];
	fma.rn.f32 	%f187, %f185, %f186, %f184;
	ld.global.f32 	%f188, [%rd186+8];
	ld.global.f32 	%f189, [%rd188+8];
	fma.rn.f32 	%f190, %f188, %f189, %f187;
	ld.global.f32 	%f191, [%rd186+12];
	ld.global.f32 	%f192, [%rd188+12];
	fma.rn.f32 	%f258, %f191, %f192, %f190;
	add.s32 	%r236, %r236, 4;
$L__BB0_46:
	setp.eq.s32 	%p34, %r64, 0;
	@%p34 bra 	$L__BB0_49;
	mul.wide.u32 	%rd189, %r236, 4;
	add.s64 	%rd257, %rd1, %rd189;
	add.s32 	%r239, %r236, %r53;
	neg.s32 	%r238, %r64;
$L__BB0_48:
	.pragma "nounroll";
	mul.wide.s32 	%rd190, %r239, 4;
	add.s64 	%rd191, %rd2, %rd190;
	ld.global.f32 	%f193, [%rd191];
	ld.global.f32 	%f194, [%rd257];
	fma.rn.f32 	%f258, %f193, %f194, %f258;
	add.s64 	%rd257, %rd257, 4;
	add.s32 	%r239, %r239, 1;
	add.s32 	%r238, %r238, 1;
	setp.ne.s32 	%p35, %r238, 0;
	@%p35 bra 	$L__BB0_48;
$L__BB0_49:
	setp.geu.f32 	%p36, %f258, 0f41A00000;
	@%p36 bra 	$L__BB0_58;
	fma.rn.f32 	%f195, %f258, 0f3BBB989D, 0f3F000000;
	cvt.sat.f32.f32 	%f196, %f195;
	mov.f32 	%f197, 0f4B400001;
	mov.f32 	%f198, 0f437C0000;
	fma.rm.f32 	%f199, %f196, %f198, %f197;
	add.f32 	%f200, %f199, 0fCB40007F;
	neg.f32 	%f201, %f200;
	fma.rn.f32 	%f202, %f258, 0f3FB8AA3B, %f201;
	fma.rn.f32 	%f203, %f258, 0f32A57060, %f202;
	mov.b32 	%r196, %f199;
	shl.b32 	%r197, %r196, 23;
	mov.b32 	%f204, %r197;
	ex2.approx.ftz.f32 	%f205, %f203;
	mul.f32 	%f206, %f205, %f204;
	cvt.f64.f32 	%fd18, %f206;
	add.f64 	%fd54, %fd18, 0d3FF0000000000000;
	{
	.reg .b32 %temp; 
	mov.b64 	{%temp, %r240}, %fd54;
	}
	{
	.reg .b32 %temp; 
	mov.b64 	{%r241, %temp}, %fd54;
	}
	setp.gt.s32 	%p37, %r240, 1048575;
	mov.b32 	%r242, -1023;
	@%p37 bra 	$L__BB0_52;
	mul.f64 	%fd54, %fd54, 0d4350000000000000;
	{
	.reg .b32 %temp; 
	mov.b64 	{%temp, %r240}, %fd54;
	}
	{
	.reg .b32 %temp; 
	mov.b64 	{%r241, %temp}, %fd54;
	}
	mov.b32 	%r242, -1077;
$L__BB0_52:
	add.s32 	%r199, %r240, -1;
	setp.gt.u32 	%p38, %r199, 2146435070;
	@%p38 bra 	$L__BB0_56;
	shr.u32 	%r202, %r240, 20;
	add.s32 	%r243, %r242, %r202;
	and.b32  	%r203, %r240, 1048575;
	or.b32  	%r204, %r203, 1072693248;
	mov.b64 	%fd55, {%r241, %r204};
	setp.lt.u32 	%p40, %r204, 1073127583;
	@%p40 bra 	$L__BB0_55;
	{
	.reg .b32 %temp; 
	mov.b64 	{%r205, %temp}, %fd55;
	}
	{
	.reg .b32 %temp; 
	mov.b64 	{%temp, %r206}, %fd55;
	}
	add.s32 	%r207, %r206, -1048576;
	mov.b64 	%fd55, {%r205, %r207};
	add.s32 	%r243, %r243, 1;
$L__BB0_55:
	add.f64 	%fd20, %fd55, 0dBFF0000000000000;
	add.f64 	%fd21, %fd55, 0d3FF0000000000000;
	rcp.approx.ftz.f64 	%fd22, %fd21;
	neg.f64 	%fd23, %fd21;
	fma.rn.f64 	%fd24, %fd23, %fd22, 0d3FF0000000000000;
	fma.rn.f64 	%fd25, %fd24, %fd24, %fd24;
	fma.rn.f64 	%fd26, %fd25, %fd22, %fd22;
	mul.f64 	%fd27, %fd20, %fd26;
	fma.rn.f64 	%fd28, %fd20, %fd26, %fd27;
	mul.f64 	%fd29, %fd28, %fd28;
	fma.rn.f64 	%fd30, %fd29, 0d3EB1380B3AE80F1E, 0d3ED0EE258B7A8B04;
	fma.rn.f64 	%fd31, %fd30, %fd29, 0d3EF3B2669F02676F;
	fma.rn.f64 	%fd32, %fd31, %fd29, 0d3F1745CBA9AB0956;
	fma.rn.f64 	%fd33, %fd32, %fd29, 0d3F3C71C72D1B5154;
	fma.rn.f64 	%fd34, %fd33, %fd29, 0d3F624924923BE72D;
	fma.rn.f64 	%fd35, %fd34, %fd29, 0d3F8999999999A3C4;
	fma.rn.f64 	%fd36, %fd35, %fd29, 0d3FB5555555555554;
	sub.f64 	%fd37, %fd20, %fd28;
	add.f64 	%fd38, %fd37, %fd37;
	neg.f64 	%fd39, %fd28;
	fma.rn.f64 	%fd40, %fd39, %fd20, %fd38;
	mul.f64 	%fd41, %fd26, %fd40;
	mul.f64 	%fd42, %fd29, %fd36;
	fma.rn.f64 	%fd43, %fd42, %fd28, %fd41;
	xor.b32  	%r208, %r243, -2147483648;
	mov.b32 	%r209, 1127219200;
	mov.b64 	%fd44, {%r208, %r209};
	mov.b32 	%r210, -2147483648;
	mov.b64 	%fd45, {%r210, %r209};
	sub.f64 	%fd46, %fd44, %fd45;
	fma.rn.f64 	%fd47, %fd46, 0d3FE62E42FEFA39EF, %fd28;
	fma.rn.f64 	%fd48, %fd46, 0dBFE62E42FEFA39EF, %fd47;
	sub.f64 	%fd49, %fd48, %fd28;
	sub.f64 	%fd50, %fd43, %fd49;
	fma.rn.f64 	%fd51, %fd46, 0d3C7ABC9E3B39803F, %fd50;
	add.f64 	%fd56, %fd47, %fd51;
	bra.uni 	$L__BB0_57;
$L__BB0_56:
	fma.rn.f64 	%fd19, %fd54, 0d7FF0000000000000, 0d7FF0000000000000;
	{
	.reg .b32 %temp; 
	mov.b64 	{%temp, %r200}, %fd54;
	}
	and.b32  	%r201, %r200, 2147483647;
	setp.eq.s32 	%p39, %r201, 0;
	selp.f64 	%fd56, 0dFFF0000000000000, %fd19, %p39;
$L__BB0_57:
	cvt.rn.f32.f64 	%f258, %fd56;
$L__BB0_58:
	ld.param.u64 	%rd254, [CudaCovidAndEconomySimulationStep_param_39];
	ld.param.u64 	%rd253, [CudaCovidAndEconomySimulationStep_param_38];
	ld.param.u64 	%rd251, [CudaCovidAndEconomySimulationStep_param_35];
	ld.param.u64 	%rd250, [CudaCovidAndEconomySimulationStep_param_21];
	ld.param.u64 	%rd249, [CudaCovidAndEconomySimulationStep_param_20];
	ld.param.u64 	%rd248, [CudaCovidAndEconomySimulationStep_param_19];
	ld.param.u64 	%rd247, [CudaCovidAndEconomySimulationStep_param_10];
	ld.param.u64 	%rd246, [CudaCovidAndEconomySimulationStep_param_7];
	ld.param.u64 	%rd245, [CudaCovidAndEconomySimulationStep_param_6];
	ld.param.u64 	%rd244, [CudaCovidAndEconomySimulationStep_param_5];
	add.f32 	%f207, %f7, %f258;
	mul.f32 	%f208, %f207, %f1;
	div.rn.f32 	%f209, %f208, 0f42C80000;
	cvta.to.global.u64 	%rd192, %rd244;
	mul.wide.s32 	%rd193, %r7, 4;
	add.s64 	%rd194, %rd192, %rd193;
	st.global.f32 	[%rd194], %f209;
	ld.global.f32 	%f210, [%rd11];
	ld.global.f32 	%f211, [%rd14];
	fma.rn.f32 	%f212, %f25, %f210, %f211;
	cvta.to.global.u64 	%rd195, %rd248;
	mul.wide.u32 	%rd196, %r10, 4;
	add.s64 	%rd197, %rd195, %rd196;
	st.global.f32 	[%rd197], %f212;
	ld.global.f32 	%f213, [%rd194];
	fma.rn.f32 	%f214, %f26, %f212, %f213;
	cvta.to.global.u64 	%rd198, %rd249;
	add.s64 	%rd199, %rd198, %rd196;
	st.global.f32 	[%rd199], %f214;
	cvt.rzi.s32.f32 	%r211, %f1;
	cvt.rn.f32.s32 	%f215, %r211;
	mul.f32 	%f216, %f26, %f215;
	cvt.rzi.s32.f32 	%r212, %f216;
	cvt.rn.f32.s32 	%f217, %r212;
	sub.f32 	%f218, %f217, %f214;
	cvt.f64.f32 	%fd52, %f218;
	max.f64 	%fd53, %fd52, 0d0000000000000000;
	cvt.rn.f32.f64 	%f219, %fd53;
	cvta.to.global.u64 	%rd200, %rd250;
	add.s64 	%rd201, %rd200, %rd196;
	st.global.f32 	[%rd201], %f219;
	mul.f32 	%f220, %f27, %f219;
	cvta.to.global.u64 	%rd202, %rd246;
	add.s64 	%rd203, %rd202, %rd193;
	st.global.f32 	[%rd203], %f220;
	cvta.to.global.u64 	%rd204, %rd245;
	add.s64 	%rd205, %rd204, %rd193;
	ld.global.f32 	%f221, [%rd205];
	add.f32 	%f222, %f221, %f220;
	cvta.to.global.u64 	%rd206, %rd247;
	add.s64 	%rd207, %rd206, %rd193;
	st.global.f32 	[%rd207], %f222;
	mad.lo.s32 	%r213, %r4, 6, %r2;
	ld.global.f32 	%f223, [%rd10];
	div.rn.f32 	%f224, %f223, %f1;
	cvta.to.global.u64 	%rd208, %rd43;
	mul.wide.s32 	%rd209, %r213, 4;
	add.s64 	%rd210, %rd208, %rd209;
	st.global.f32 	[%rd210], %f224;
	ld.global.f32 	%f225, [%rd11];
	div.rn.f32 	%f226, %f225, %f1;
	mul.wide.s32 	%rd211, %r92, 4;
	add.s64 	%rd212, %rd210, %rd211;
	st.global.f32 	[%rd212+-4], %f226;
	ld.global.f32 	%f227, [%rd12];
	div.rn.f32 	%f228, %f227, %f1;
	shl.b32 	%r214, %r3, 1;
	mul.wide.s32 	%rd213, %r214, 4;
	add.s64 	%rd214, %rd210, %rd213;
	st.global.f32 	[%rd214], %f228;
	ld.global.f32 	%f229, [%rd14];
	div.rn.f32 	%f230, %f229, %f1;
	add.s64 	%rd215, %rd214, %rd9;
	st.global.f32 	[%rd215], %f230;
	ld.global.f32 	%f231, [%rd13];
	div.rn.f32 	%f232, %f231, %f1;
	add.s64 	%rd216, %rd215, %rd9;
	st.global.f32 	[%rd216], %f232;
	ld.global.f32 	%f233, [%rd194];
	div.rn.f32 	%f234, %f233, %f1;
	add.s64 	%rd217, %rd216, %rd9;
	st.global.f32 	[%rd217], %f234;
	ld.global.f32 	%f235, [%rd210];
	cvta.to.global.u64 	%rd218, %rd253;
	add.s64 	%rd219, %rd218, %rd209;
	st.global.f32 	[%rd219], %f235;
	ld.global.f32 	%f236, [%rd212+-4];
	add.s64 	%rd220, %rd219, %rd211;
	st.global.f32 	[%rd220+-4], %f236;
	ld.global.f32 	%f237, [%rd214];
	add.s64 	%rd221, %rd219, %rd213;
	st.global.f32 	[%rd221], %f237;
	ld.global.f32 	%f238, [%rd215];
	add.s64 	%rd222, %rd221, %rd9;
	st.global.f32 	[%rd222], %f238;
	ld.global.f32 	%f239, [%rd216];
	add.s64 	%rd223, %rd222, %rd9;
	st.global.f32 	[%rd223], %f239;
	ld.global.f32 	%f240, [%rd217];
	add.s64 	%rd224, %rd223, %rd9;
	st.global.f32 	[%rd224], %f240;
	ld.global.f32 	%f241, [%rd207];
	cvta.to.global.u64 	%rd225, %rd42;
	mul.wide.u32 	%rd226, %r2, 4;
	add.s64 	%rd227, %rd225, %rd226;
	ld.global.f32 	%f242, [%rd227];
	div.rn.f32 	%f243, %f241, %f242;
	cvta.to.global.u64 	%rd228, %rd251;
	add.s64 	%rd229, %rd228, %rd196;
	st.global.f32 	[%rd229], %f243;
	cvta.to.global.u64 	%rd230, %rd254;
	add.s64 	%rd231, %rd230, %rd196;
	st.global.f32 	[%rd231], %f243;
	ld.global.u32 	%r83, [%rd6];
	sub.s32 	%r84, %r83, %r89;
	setp.gt.s32 	%p41, %r84, -2;
	@%p41 bra 	$L__BB0_60;
	mad.lo.s32 	%r217, %r83, %r3, %r2;
	mul.wide.s32 	%rd234, %r217, 4;
	add.s64 	%rd235, %rd4, %rd234;
	ld.global.u32 	%r244, [%rd235];
	bra.uni 	$L__BB0_61;
$L__BB0_60:
	mad.lo.s32 	%r215, %r3, %r84, %r3;
	add.s32 	%r216, %r6, %r215;
	mul.wide.s32 	%rd232, %r216, 4;
	add.s64 	%rd233, %rd5, %rd232;
	ld.global.u32 	%r244, [%rd233];
$L__BB0_61:
	ld.param.u64 	%rd255, [CudaCovidAndEconomySimulationStep_param_40];
	ld.param.u64 	%rd252, [CudaCovidAndEconomySimulationStep_param_37];
	cvt.rn.f32.s32 	%f244, %r244;
	cvt.rn.f32.s32 	%f245, %r88;
	div.rn.f32 	%f246, %f244, %f245;
	cvta.to.global.u64 	%rd236, %rd45;
	add.s64 	%rd238, %rd236, %rd196;
	st.global.f32 	[%rd238], %f246;
	cvta.to.global.u64 	%rd239, %rd255;
	add.s64 	%rd240, %rd239, %rd196;
	st.global.f32 	[%rd240], %f246;
	ld.global.u32 	%r218, [%rd6];
	cvt.rn.f32.s32 	%f247, %r218;
	cvt.rn.f32.s32 	%f248, %r93;
	div.rn.f32 	%f249, %f247, %f248;
	cvta.to.global.u64 	%rd241, %rd252;
	add.s64 	%rd242, %rd241, %rd196;
	st.global.f32 	[%rd242], %f249;
	bra.uni 	$L__BB0_64;
$L__BB0_62:
	setp.ne.s32 	%p6, %r2, %r3;
	@%p6 bra 	$L__BB0_64;
	ld.global.u32 	%r95, [%rd6];
	cvt.rn.f32.s32 	%f28, %r95;
	cvt.rn.f32.s32 	%f29, %r93;
	div.rn.f32 	%f30, %f28, %f29;
	cvta.to.global.u64 	%rd71, %rd50;
	mul.wide.u32 	%rd72, %r1, 4;
	add.s64 	%rd73, %rd71, %rd72;
	st.global.f32 	[%rd73], %f30;
$L__BB0_64:
	ret;

}
	// .globl	CudaComputeReward
.visible .entry CudaComputeReward(
	.param .u64 .ptr .align 1 CudaComputeReward_param_0,
	.param .u64 .ptr .align 1 CudaComputeReward_param_1,
	.param .u32 CudaComputeReward_param_2,
	.param .u32 CudaComputeReward_param_3,
	.param .f32 CudaComputeReward_param_4,
	.param .f32 CudaComputeReward_param_5,
	.param .u64 .ptr .align 1 CudaComputeReward_param_6,
	.param .u64 .ptr .align 1 CudaComputeReward_param_7,
	.param .u64 .ptr .align 1 CudaComputeReward_param_8,
	.param .u64 .ptr .align 1 CudaComputeReward_param_9,
	.param .f32 CudaComputeReward_param_10,
	.param .f32 CudaComputeReward_param_11,
	.param .f32 CudaComputeReward_param_12,
	.param .f32 CudaComputeReward_param_13,
	.param .u64 .ptr .align 1 CudaComputeReward_param_14,
	.param .u64 .ptr .align 1 CudaComputeReward_param_15,
	.param .f32 CudaComputeReward_param_16,
	.param .f32 CudaComputeReward_param_17,
	.param .u64 .ptr .align 1 CudaComputeReward_param_18,
	.param .u64 .ptr .align 1 CudaComputeReward_param_19,
	.param .f32 CudaComputeReward_param_20,
	.param .f32 CudaComputeReward_param_21,
	.param .u64 .ptr .align 1 CudaComputeReward_param_22,
	.param .u64 .ptr .align 1 CudaComputeReward_param_23,
	.param .u64 .ptr .align 1 CudaComputeReward_param_24,
	.param .u64 .ptr .align 1 CudaComputeReward_param_25,
	.param .u64 .ptr .align 1 CudaComputeReward_param_26,
	.param .u32 CudaComputeReward_param_27,
	.param .u32 CudaComputeReward_param_28
)
{
	.reg .pred 	%p<73>;
	.reg .b32 	%r<128>;
	.reg .b32 	%f<525>;
	.reg .b64 	%rd<102>;
	.reg .b64 	%fd<3>;

	ld.param.u32 	%r57, [CudaComputeReward_param_2];
	ld.param.u32 	%r58, [CudaComputeReward_param_3];
	ld.param.f32 	%f64, [CudaComputeReward_param_4];
	ld.param.f32 	%f65, [CudaComputeReward_param_5];
	ld.param.u64 	%rd11, [CudaComputeReward_param_7];
	ld.param.u64 	%rd12, [CudaComputeReward_param_8];
	ld.param.u64 	%rd13, [CudaComputeReward_param_9];
	ld.param.f32 	%f66, [CudaComputeReward_param_10];
	ld.param.f32 	%f67, [CudaComputeReward_param_11];
	ld.param.f32 	%f68, [CudaComputeReward_param_12];
	ld.param.f32 	%f69, [CudaComputeReward_param_13];
	ld.param.u64 	%rd15, [CudaComputeReward_param_15];
	ld.param.f32 	%f70, [CudaComputeReward_param_16];
	ld.param.f32 	%f71, [CudaComputeReward_param_17];
	ld.param.u64 	%rd16, [CudaComputeReward_param_18];
	ld.param.u64 	%rd17, [CudaComputeReward_param_19];
	ld.param.f32 	%f72, [CudaComputeReward_param_20];
	ld.param.f32 	%f73, [CudaComputeReward_param_21];
	ld.param.u64 	%rd19, [CudaComputeReward_param_22];
	ld.param.u64 	%rd20, [CudaComputeReward_param_23];
	ld.param.u64 	%rd21, [CudaComputeReward_param_24];
	ld.param.u64 	%rd22, [CudaComputeReward_param_26];
	ld.param.u32 	%r59, [CudaComputeReward_param_27];
	ld.param.u32 	%r60, [CudaComputeReward_param_28];
	cvta.to.global.u64 	%rd1, %rd19;
	cvta.to.global.u64 	%rd2, %rd21;
	cvta.to.global.u64 	%rd3, %rd20;
	cvta.to.global.u64 	%rd23, %rd22;
	mov.u32 	%r1, %ctaid.x;
	mov.u32 	%r2, %tid.x;
	mul.wide.u32 	%rd24, %r1, 4;
	add.s64 	%rd4, %rd23, %rd24;
	ld.global.u32 	%r61, [%rd4];
	setp.gt.s32 	%p1, %r61, 0;
	setp.le.s32 	%p2, %r61, %r60;
	and.pred  	%p3, %p1, %p2;
	@%p3 bra 	$L__BB1_2;
	mov.u64 	%rd25, $str;
	cvta.global.u64 	%rd26, %rd25;
	mov.u64 	%rd27, $str$1;
	cvta.global.u64 	%rd28, %rd27;
	mov.u64 	%rd29, __unnamed_2;
	cvta.global.u64 	%rd30, %rd29;
	{ // callseq 2, 0
	.param .b64 param0;
	st.param.b64 	[param0], %rd26;
	.param .b64 param1;
	st.param.b64 	[param1], %rd28;
	.param .b32 param2;
	st.param.b32 	[param2], 514;
	.param .b64 param3;
	st.param.b64 	[param3], %rd30;
	.param .b64 param4;
	st.param.b64 	[param4], 1;
	call.uni 
	__assertfail, 
	(
	param0, 
	param1, 
	param2, 
	param3, 
	param4
	);
	} // callseq 2
$L__BB1_2:
	setp.lt.s32 	%p4, %r2, %r59;
	@%p4 bra 	$L__BB1_4;
	mov.u64 	%rd31, $str$2;
	cvta.global.u64 	%rd32, %rd31;
	mov.u64 	%rd33, $str$1;
	cvta.global.u64 	%rd34, %rd33;
	mov.u64 	%rd35, __unnamed_2;
	cvta.global.u64 	%rd36, %rd35;
	{ // callseq 3, 0
	.param .b64 param0;
	st.param.b64 	[param0], %rd32;
	.param .b64 param1;
	st.param.b64 	[param1], %rd34;
	.param .b32 param2;
	st.param.b32 	[param2], 516;
	.param .b64 param3;
	st.param.b64 	[param3], %rd36;
	.param .b64 param4;
	st.param.b64 	[param4], 1;
	call.uni 
	__assertfail, 
	(
	param0, 
	param1, 
	param2, 
	param3, 
	param4
	);
	} // callseq 3
$L__BB1_4:
	add.s32 	%r3, %r59, -1;
	mul.lo.s32 	%r4, %r3, %r1;
	mad.lo.s32 	%r5, %r4, %r60, %r4;
	setp.ge.s32 	%p5, %r2, %r3;
	mov.f32 	%f496, 0f3F800000;
	@%p5 bra 	$L__BB1_14;
	ld.global.u32 	%r88, [%rd4];
	mul.lo.s32 	%r89, %r88, %r3;
	add.s32 	%r90, %r5, %r2;
	add.s32 	%r91, %r90, %r89;
	sub.s32 	%r92, %r89, %r3;
	add.s32 	%r93, %r90, %r92;
	mul.wide.s32 	%rd68, %r91, 4;
	add.s64 	%rd69, %rd1, %rd68;
	ld.global.f32 	%f397, [%rd69];
	mul.wide.s32 	%rd70, %r93, 4;
	add.s64 	%rd71, %rd1, %rd70;
	ld.global.f32 	%f398, [%rd71];
	sub.f32 	%f399, %f397, %f398;
	neg.f32 	%f400, %f399;
	cvta.to.global.u64 	%rd72, %rd16;
	mul.wide.u32 	%rd73, %r2, 4;
	add.s64 	%rd74, %rd72, %rd73;
	ld.global.f32 	%f401, [%rd74];
	cvt.rn.f32.s32 	%f402, %r58;
	div.rn.f32 	%f403, %f401, %f402;
	div.rn.f32 	%f1, %f400, %f403;
	add.s64 	%rd75, %rd2, %rd68;
	ld.global.f32 	%f404, [%rd75];
	cvta.to.global.u64 	%rd76, %rd17;
	add.s64 	%rd77, %rd76, %rd73;
	ld.global.f32 	%f405, [%rd77];
	div.rn.f32 	%f406, %f404, %f405;
	cvt.rn.f32.s32 	%f2, %r57;
	mul.f32 	%f407, %f406, %f2;
	cvt.f64.f32 	%fd2, %f407;
	setp.lt.f64 	%p48, %fd2, 0d3FB999999999999A;
	setp.gt.f32 	%p49, %f407, 0f40400000;
	selp.f32 	%f408, 0f40400000, %f407, %p49;
	selp.f32 	%f3, 0f3DCCCCCD, %f408, %p48;
	mov.f32 	%f396, 0f3F800000;
	sub.f32 	%f4, %f396, %f65;
	mul.f32 	%f409, %f4, 0f3F000000;
	cvt.rzi.f32.f32 	%f410, %f409;
	add.f32 	%f411, %f410, %f410;
	sub.f32 	%f412, %f4, %f411;
	abs.f32 	%f5, %f412;
	abs.f32 	%f6, %f3;
	setp.lt.f32 	%p50, %f6, 0f00800000;
	mul.f32 	%f413, %f6, 0f4B800000;
	selp.f32 	%f414, %f413, %f6, %p50;
	selp.f32 	%f415, 0fC1C00000, 0f00000000, %p50;
	mov.b32 	%r94, %f414;
	add.s32 	%r95, %r94, -1060439283;
	and.b32  	%r96, %r95, -8388608;
	sub.s32 	%r97, %r94, %r96;
	mov.b32 	%f416, %r97;
	cvt.rn.f32.s32 	%f417, %r96;
	fma.rn.f32 	%f418, %f417, 0f34000000, %f415;
	add.f32 	%f419, %f416, 0fBF800000;
	add.f32 	%f420, %f416, 0f3F800000;
	rcp.approx.ftz.f32 	%f421, %f420;
	add.f32 	%f422, %f419, %f419;
	mul.f32 	%f423, %f422, %f421;
	mul.f32 	%f424, %f423, %f423;
	sub.f32 	%f425, %f419, %f423;
	add.f32 	%f426, %f425, %f425;
	neg.f32 	%f427, %f423;
	fma.rn.f32 	%f428, %f427, %f419, %f426;
	mul.rn.f32 	%f429, %f421, %f428;
	fma.rn.f32 	%f430, %f424, 0f3A2C32E4, 0f3B52E7DB;
	fma.rn.f32 	%f431, %f430, %f424, 0f3C93BB73;
	fma.rn.f32 	%f432, %f431, %f424, 0f3DF6384F;
	mul.rn.f32 	%f433, %f432, %f424;
	fma.rn.f32 	%f434, %f423, 0f3FB8AA3B, %f418;
	sub.f32 	%f435, %f418, %f434;
	fma.rn.f32 	%f436, %f423, 0f3FB8AA3B, %f435;
	fma.rn.f32 	%f437, %f429, 0f3FB8AA3B, %f436;
	fma.rn.f32 	%f438, %f423, 0f32A55E34, %f437;
	mul.f32 	%f439, %f433, 0f40400000;
	fma.rn.f32 	%f440, %f439, %f429, %f438;
	fma.rn.f32 	%f441, %f433, %f423, %f440;
	add.rn.f32 	%f442, %f434, %f441;
	neg.f32 	%f443, %f434;
	add.rn.f32 	%f444, %f442, %f443;
	neg.f32 	%f445, %f444;
	add.rn.f32 	%f446, %f441, %f445;
	mul.rn.f32 	%f447, %f442, %f4;
	neg.f32 	%f448, %f447;
	fma.rn.f32 	%f449, %f442, %f4, %f448;
	fma.rn.f32 	%f450, %f446, %f4, %f449;
	cvt.rni.f32.f32 	%f451, %f447;
	sub.f32 	%f452, %f447, %f451;
	add.f32 	%f453, %f452, %f450;
	fma.rn.f32 	%f454, %f453, 0f391FCB8E, 0f3AAF85ED;
	fma.rn.f32 	%f455, %f454, %f453, 0f3C1D9856;
	fma.rn.f32 	%f456, %f455, %f453, 0f3D6357BB;
	fma.rn.f32 	%f457, %f456, %f453, 0f3E75FDEC;
	fma.rn.f32 	%f458, %f457, %f453, 0f3F317218;
	fma.rn.f32 	%f459, %f458, %f453, 0f3F800000;
	cvt.rzi.s32.f32 	%r98, %f451;
	setp.gt.f32 	%p51, %f451, 0f00000000;
	selp.b32 	%r99, 0, -2097152000, %p51;
	add.s32 	%r100, %r99, 2130706432;
	mov.b32 	%f460, %r100;
	mul.f32 	%f461, %f459, %f460;
	shl.b32 	%r101, %r98, 23;
	sub.s32 	%r102, %r101, %r99;
	mov.b32 	%f462, %r102;
	mul.f32 	%f463, %f461, %f462;
	abs.f32 	%f464, %f447;
	setp.gt.f32 	%p52, %f464, 0f43180000;
	setp.lt.f32 	%p53, %f447, 0f00000000;
	selp.f32 	%f465, 0f00000000, 0f7F800000, %p53;
	selp.f32 	%f7, %f465, %f463, %p52;
	setp.eq.f32 	%p54, %f3, 0f3F800000;
	setp.eq.f32 	%p55, %f4, 0f00000000;
	or.pred  	%p56, %p55, %p54;
	@%p56 bra 	$L__BB1_13;
	setp.num.f32 	%p57, %f6, %f6;
	abs.f32 	%f466, %f4;
	setp.num.f32 	%p58, %f466, %f466;
	and.pred  	%p59, %p57, %p58;
	@%p59 bra 	$L__BB1_8;
	add.rn.f32 	%f496, %f3, %f4;
	bra.uni 	$L__BB1_13;
$L__BB1_8:
	setp.neu.f32 	%p60, %f3, 0f00000000;
	setp.neu.f32 	%p61, %f6, 0f7F800000;
	and.pred  	%p62, %p60, %p61;
	@%p62 bra 	$L__BB1_10;
	setp.neu.f32 	%p69, %f5, 0f3F800000;
	add.f32 	%f471, %f3, %f3;
	mov.b32 	%r103, %f471;
	setp.lt.f32 	%p70, %f4, 0f00000000;
	xor.b32  	%r104, %r103, 2139095040;
	selp.b32 	%r105, %r104, %r103, %p70;
	and.b32  	%r106, %r105, 2147483647;
	selp.b32 	%r107, %r106, %r105, %p69;
	mov.b32 	%f496, %r107;
	bra.uni 	$L__BB1_13;
$L__BB1_10:
	setp.eq.f32 	%p63, %f3, 0fBF800000;
	setp.eq.f32 	%p64, %f466, 0f7F800000;
	and.pred  	%p65, %p63, %p64;
	@%p65 bra 	$L__BB1_13;
	setp.geu.f32 	%p66, %f3, 0f00000000;
	mov.f32 	%f496, %f7;
	@%p66 bra 	$L__BB1_13;
	setp.neu.f32 	%p67, %f5, 0f3F800000;
	neg.f32 	%f468, %f7;
	selp.f32 	%f469, %f7, %f468, %p67;
	cvt.rmi.f32.f32 	%f470, %f4;
	setp.neu.f32 	%p68, %f4, %f470;
	selp.f32 	%f496, 0f7FFFFFFF, %f469, %p68;
$L__BB1_13:
	ld.param.u64 	%rd100, [CudaComputeReward_param_14];
	ld.param.u64 	%rd99, [CudaComputeReward_param_6];
	ld.param.u64 	%rd97, [CudaComputeReward_param_0];
	add.f32 	%f472, %f496, 0fBF800000;
	div.rn.f32 	%f473, %f472, %f4;
	add.f32 	%f474, %f473, 0f3F800000;
	div.rn.f32 	%f475, %f474, %f2;
	cvta.to.global.u64 	%rd78, %rd99;
	add.s64 	%rd80, %rd78, %rd73;
	ld.global.f32 	%f476, [%rd80];
	cvta.to.global.u64 	%rd81, %rd11;
	add.s64 	%rd82, %rd81, %rd73;
	ld.global.f32 	%f477, [%rd82];
	sub.f32 	%f478, %f1, %f476;
	sub.f32 	%f479, %f477, %f476;
	ld.const.f32 	%f480, [kEpsilon];
	add.f32 	%f481, %f479, %f480;
	div.rn.f32 	%f482, %f478, %f481;
	cvta.to.global.u64 	%rd83, %rd12;
	add.s64 	%rd84, %rd83, %rd73;
	ld.global.f32 	%f483, [%rd84];
	cvta.to.global.u64 	%rd85, %rd13;
	add.s64 	%rd86, %rd85, %rd73;
	ld.global.f32 	%f484, [%rd86];
	sub.f32 	%f485, %f475, %f483;
	sub.f32 	%f486, %f484, %f483;
	add.f32 	%f487, %f486, %f480;
	div.rn.f32 	%f488, %f485, %f487;
	cvta.to.global.u64 	%rd87, %rd100;
	add.s64 	%rd88, %rd87, %rd73;
	ld.global.f32 	%f489, [%rd88];
	cvta.to.global.u64 	%rd89, %rd15;
	add.s64 	%rd90, %rd89, %rd73;
	ld.global.f32 	%f490, [%rd90];
	mul.f32 	%f491, %f490, %f488;
	fma.rn.f32 	%f492, %f482, %f489, %f491;
	add.f32 	%f493, %f489, %f490;
	div.rn.f32 	%f494, %f492, %f493;
	add.s32 	%r108, %r4, %r2;
	cvta.to.global.u64 	%rd91, %rd97;
	mul.wide.u32 	%rd92, %r108, 4;
	add.s64 	%rd93, %rd91, %rd92;
	st.global.f32 	[%rd93], %f494;
	bra.uni 	$L__BB1_50;
$L__BB1_14:
	setp.ne.s32 	%p6, %r2, %r3;
	@%p6 bra 	$L__BB1_50;
	setp.eq.s32 	%p7, %r2, 0;
	mov.f32 	%f505, 0f00000000;
	@%p7 bra 	$L__BB1_28;
	ld.global.u32 	%r63, [%rd4];
	mul.lo.s32 	%r6, %r63, %r2;
	add.s32 	%r7, %r5, %r6;
	sub.s32 	%r8, %r6, %r2;
	add.s32 	%r9, %r5, %r8;
	and.b32  	%r10, %r2, 15;
	setp.lt.u32 	%p8, %r2, 16;
	mov.f32 	%f505, 0f00000000;
	mov.b32 	%r116, 0;
	@%p8 bra 	$L__BB1_19;
	and.b32  	%r116, %r2, 1008;
	neg.s32 	%r114, %r116;
	add.s64 	%rd5, %rd1, 32;
	mov.f32 	%f505, 0f00000000;
	mov.u32 	%r112, %r9;
	mov.u32 	%r113, %r7;
$L__BB1_18:
	.pragma "nounroll";
	mul.wide.s32 	%rd37, %r113, 4;
	add.s64 	%rd38, %rd5, %rd37;
	mul.wide.s32 	%rd39, %r112, 4;
	add.s64 	%rd40, %rd5, %rd39;
	ld.global.f32 	%f78, [%rd38+-32];
	ld.global.f32 	%f79, [%rd40+-32];
	sub.f32 	%f80, %f78, %f79;
	add.f32 	%f81, %f505, %f80;
	ld.global.f32 	%f82, [%rd38+-28];
	ld.global.f32 	%f83, [%rd40+-28];
	sub.f32 	%f84, %f82, %f83;
	add.f32 	%f85, %f81, %f84;
	ld.global.f32 	%f86, [%rd38+-24];
	ld.global.f32 	%f87, [%rd40+-24];
	sub.f32 	%f88, %f86, %f87;
	add.f32 	%f89, %f85, %f88;
	ld.global.f32 	%f90, [%rd38+-20];
	ld.global.f32 	%f91, [%rd40+-20];
	sub.f32 	%f92, %f90, %f91;
	add.f32 	%f93, %f89, %f92;
	ld.global.f32 	%f94, [%rd38+-16];
	ld.global.f32 	%f95, [%rd40+-16];
	sub.f32 	%f96, %f94, %f95;
	add.f32 	%f97, %f93, %f96;
	ld.global.f32 	%f98, [%rd38+-12];
	ld.global.f32 	%f99, [%rd40+-12];
	sub.f32 	%f100, %f98, %f99;
	add.f32 	%f101, %f97, %f100;
	ld.global.f32 	%f102, [%rd38+-8];
	ld.global.f32 	%f103, [%rd40+-8];
	sub.f32 	%f104, %f102, %f103;
	add.f32 	%f105, %f101, %f104;
	ld.global.f32 	%f106, [%rd38+-4];
	ld.global.f32 	%f107, [%rd40+-4];
	sub.f32 	%f108, %f106, %f107;
	add.f32 	%f109, %f105, %f108;
	ld.global.f32 	%f110, [%rd38];
	ld.global.f32 	%f111, [%rd40];
	sub.f32 	%f112, %f110, %f111;
	add.f32 	%f113, %f109, %f112;
	ld.global.f32 	%f114, [%rd38+4];
	ld.global.f32 	%f115, [%rd40+4];
	sub.f32 	%f116, %f114, %f115;
	add.f32 	%f117, %f113, %f116;
	ld.global.f32 	%f118, [%rd38+8];
	ld.global.f32 	%f119, [%rd40+8];
	sub.f32 	%f120, %f118, %f119;
	add.f32 	%f121, %f117, %f120;
	ld.global.f32 	%f122, [%rd38+12];
	ld.global.f32 	%f123, [%rd40+12];
	sub.f32 	%f124, %f122, %f123;
	add.f32 	%f125, %f121, %f124;
	ld.global.f32 	%f126, [%rd38+16];
	ld.global.f32 	%f127, [%rd40+16];
	sub.f32 	%f128, %f126, %f127;
	add.f32 	%f129, %f125, %f128;
	ld.global.f32 	%f130, [%rd38+20];
	ld.global.f32 	%f131, [%rd40+20];
	sub.f32 	%f132, %f130, %f131;
	add.f32 	%f133, %f129, %f132;
	ld.global.f32 	%f134, [%rd38+24];
	ld.global.f32 	%f135, [%rd40+24];
	sub.f32 	%f136, %f134, %f135;
	add.f32 	%f137, %f133, %f136;
	ld.global.f32 	%f138, [%rd38+28];
	ld.global.f32 	%f139, [%rd40+28];
	sub.f32 	%f140, %f138, %f139;
	add.f32 	%f505, %f137, %f140;
	add.s32 	%r114, %r114, 16;
	add.s32 	%r113, %r113, 16;
	add.s32 	%r112, %r112, 16;
	setp.ne.s32 	%p9, %r114, 0;
	@%p9 bra 	$L__BB1_18;
$L__BB1_19:
	setp.eq.s32 	%p10, %r10, 0;
	@%p10 bra 	$L__BB1_28;
	and.b32  	%r20, %r2, 7;
	setp.lt.u32 	%p11, %r10, 8;
	@%p11 bra 	$L__BB1_22;
	add.s32 	%r64, %r116, %r7;
	mul.wide.s32 	%rd41, %r64, 4;
	add.s64 	%rd42, %rd1, %rd41;
	ld.global.f32 	%f142, [%rd42];
	add.s32 	%r65, %r116, %r9;
	mul.wide.s32 	%rd43, %r65, 4;
	add.s64 	%rd44, %rd1, %rd43;
	ld.global.f32 	%f143, [%rd44];
	sub.f32 	%f144, %f142, %f143;
	add.f32 	%f145, %f505, %f144;
	ld.global.f32 	%f146, [%rd42+4];
	ld.global.f32 	%f147, [%rd44+4];
	sub.f32 	%f148, %f146, %f147;
	add.f32 	%f149, %f145, %f148;
	ld.global.f32 	%f150, [%rd42+8];
	ld.global.f32 	%f151, [%rd44+8];
	sub.f32 	%f152, %f150, %f151;
	add.f32 	%f153, %f149, %f152;
	ld.global.f32 	%f154, [%rd42+12];
	ld.global.f32 	%f155, [%rd44+12];
	sub.f32 	%f156, %f154, %f155;
	add.f32 	%f157, %f153, %f156;
	ld.global.f32 	%f158, [%rd42+16];
	ld.global.f32 	%f159, [%rd44+16];
	sub.f32 	%f160, %f158, %f159;
	add.f32 	%f161, %f157, %f160;
	ld.global.f32 	%f162, [%rd42+20];
	ld.global.f32 	%f163, [%rd44+20];
	sub.f32 	%f164, %f162, %f163;
	add.f32 	%f165, %f161, %f164;
	ld.global.f32 	%f166, [%rd42+24];
	ld.global.f32 	%f167, [%rd44+24];
	sub.f32 	%f168, %f166, %f167;
	add.f32 	%f169, %f165, %f168;
	ld.global.f32 	%f170, [%rd42+28];
	ld.global.f32 	%f171, [%rd44+28];
	sub.f32 	%f172, %f170, %f171;
	add.f32 	%f505, %f169, %f172;
	add.s32 	%r116, %r116, 8;
$L__BB1_22:
	setp.eq.s32 	%p12, %r20, 0;
	@%p12 bra 	$L__BB1_28;
	and.b32  	%r23, %r2, 3;
	setp.lt.u32 	%p13, %r20, 4;
	@%p13 bra 	$L__BB1_25;
	add.s32 	%r66, %r116, %r7;
	mul.wide.s32 	%rd45, %r66, 4;
	add.s64 	%rd46, %rd1, %rd45;
	ld.global.f32 	%f174, [%rd46];
	add.s32 	%r67, %r116, %r9;
	mul.wide.s32 	%rd47, %r67, 4;
	add.s64 	%rd48, %rd1, %rd47;
	ld.global.f32 	%f175, [%rd48];
	sub.f32 	%f176, %f174, %f175;
	add.f32 	%f177, %f505, %f176;
	ld.global.f32 	%f178, [%rd46+4];
	ld.global.f32 	%f179, [%rd48+4];
	sub.f32 	%f180, %f178, %f179;
	add.f32 	%f181, %f177, %f180;
	ld.global.f32 	%f182, [%rd46+8];
	ld.global.f32 	%f183, [%rd48+8];
	sub.f32 	%f184, %f182, %f183;
	add.f32 	%f185, %f181, %f184;
	ld.global.f32 	%f186, [%rd46+12];
	ld.global.f32 	%f187, [%rd48+12];
	sub.f32 	%f188, %f186, %f187;
	add.f32 	%f505, %f185, %f188;
	add.s32 	%r116, %r116, 4;
$L__BB1_25:
	setp.eq.s32 	%p14, %r23, 0;
	@%p14 bra 	$L__BB1_28;
	add.s32 	%r68, %r116, %r5;
	add.s32 	%r120, %r68, %r8;
	add.s32 	%r119, %r68, %r6;
	neg.s32 	%r118, %r23;
$L__BB1_27:
	.pragma "nounroll";
	mul.wide.s32 	%rd49, %r120, 4;
	add.s64 	%rd50, %rd1, %rd49;
	mul.wide.s32 	%rd51, %r119, 4;
	add.s64 	%rd52, %rd1, %rd51;
	ld.global.f32 	%f189, [%rd52];
	ld.global.f32 	%f190, [%rd50];
	sub.f32 	%f191, %f189, %f190;
	add.f32 	%f505, %f505, %f191;
	add.s32 	%r120, %r120, 1;
	add.s32 	%r119, %r119, 1;
	add.s32 	%r118, %r118, 1;
	setp.ne.s32 	%p15, %r118, 0;
	@%p15 bra 	$L__BB1_27;
$L__BB1_28:
	setp.eq.s32 	%p16, %r2, 0;
	neg.f32 	%f193, %f505;
	cvt.rn.f32.s32 	%f194, %r58;
	div.rn.f32 	%f195, %f72, %f194;
	div.rn.f32 	%f26, %f193, %f195;
	mov.f32 	%f522, 0f00000000;
	mov.f32 	%f523, %f522;
	@%p16 bra 	$L__BB1_41;
	ld.global.u32 	%r70, [%rd4];
	mul.lo.s32 	%r35, %r70, %r2;
	add.s32 	%r36, %r5, %r35;
	and.b32  	%r37, %r2, 15;
	setp.lt.u32 	%p17, %r2, 16;
	mov.f32 	%f523, 0f00000000;
	mov.b32 	%r124, 0;
	mov.f32 	%f522, %f523;
	@%p17 bra 	$L__BB1_32;
	and.b32  	%r124, %r2, 1008;
	neg.s32 	%r122, %r124;
	add.s64 	%rd6, %rd3, 32;
	add.s64 	%rd7, %rd2, 32;
	mov.f32 	%f523, 0f00000000;
	mov.u32 	%r121, %r36;
$L__BB1_31:
	.pragma "nounroll";
	mul.wide.s32 	%rd53, %r121, 4;
	add.s64 	%rd54, %rd6, %rd53;
	add.s64 	%rd55, %rd7, %rd53;
	ld.global.f32 	%f199, [%rd54+-32];
	add.f32 	%f200, %f522, %f199;
	ld.global.f32 	%f201, [%rd55+-32];
	add.f32 	%f202, %f523, %f201;
	ld.global.f32 	%f203, [%rd54+-28];
	add.f32 	%f204, %f200, %f203;
	ld.global.f32 	%f205, [%rd55+-28];
	add.f32 	%f206, %f202, %f205;
	ld.global.f32 	%f207, [%rd54+-24];
	add.f32 	%f208, %f204, %f207;
	ld.global.f32 	%f209, [%rd55+-24];
	add.f32 	%f210, %f206, %f209;
	ld.global.f32 	%f211, [%rd54+-20];
	add.f32 	%f212, %f208, %f211;
	ld.global.f32 	%f213, [%rd55+-20];
	add.f32 	%f214, %f210, %f213;
	ld.global.f32 	%f215, [%rd54+-16];
	add.f32 	%f216, %f212, %f215;
	ld.global.f32 	%f217, [%rd55+-16];
	add.f32 	%f218, %f214, %f217;
	ld.global.f32 	%f219, [%rd54+-12];
	add.f32 	%f220, %f216, %f219;
	ld.global.f32 	%f221, [%rd55+-12];
	add.f32 	%f222, %f218, %f221;
	ld.global.f32 	%f223, [%rd54+-8];
	add.f32 	%f224, %f220, %f223;
	ld.global.f32 	%f225, [%rd55+-8];
	add.f32 	%f226, %f222, %f225;
	ld.global.f32 	%f227, [%rd54+-4];
	add.f32 	%f228, %f224, %f227;
	ld.global.f32 	%f229, [%rd55+-4];
	add.f32 	%f230, %f226, %f229;
	ld.global.f32 	%f231, [%rd54];
	add.f32 	%f232, %f228, %f231;
	ld.global.f32 	%f233, [%rd55];
	add.f32 	%f234, %f230, %f233;
	ld.global.f32 	%f235, [%rd54+4];
	add.f32 	%f236, %f232, %f235;
	ld.global.f32 	%f237, [%rd55+4];
	add.f32 	%f238, %f234, %f237;
	ld.global.f32 	%f239, [%rd54+8];
	add.f32 	%f240, %f236, %f239;
	ld.global.f32 	%f241, [%rd55+8];
	add.f32 	%f242, %f238, %f241;
	ld.global.f32 	%f243, [%rd54+12];
	add.f32 	%f244, %f240, %f243;
	ld.global.f32 	%f245, [%rd55+12];
	add.f32 	%f246, %f242, %f245;
	ld.global.f32 	%f247, [%rd54+16];
	add.f32 	%f248, %f244, %f247;
	ld.global.f32 	%f249, [%rd55+16];
	add.f32 	%f250, %f246, %f249;
	ld.global.f32 	%f251, [%rd54+20];
	add.f32 	%f252, %f248, %f251;
	ld.global.f32 	%f253, [%rd55+20];
	add.f32 	%f254, %f250, %f253;
	ld.global.f32 	%f255, [%rd54+24];
	add.f32 	%f256, %f252, %f255;
	ld.global.f32 	%f257, [%rd55+24];
	add.f32 	%f258, %f254, %f257;
	ld.global.f32 	%f259, [%rd54+28];
	add.f32 	%f522, %f256, %f259;
	ld.global.f32 	%f260, [%rd55+28];
	add.f32 	%f523, %f258, %f260;
	add.s32 	%r122, %r122, 16;
	add.s32 	%r121, %r121, 16;
	setp.ne.s32 	%p18, %r122, 0;
	@%p18 bra 	$L__BB1_31;
$L__BB1_32:
	setp.eq.s32 	%p19, %r37, 0;
	@%p19 bra 	$L__BB1_41;
	and.b32  	%r45, %r2, 7;
	setp.lt.u32 	%p20, %r37, 8;
	@%p20 bra 	$L__BB1_35;
	add.s32 	%r71, %r124, %r36;
	mul.wide.s32 	%rd56, %r71, 4;
	add.s64 	%rd57, %rd3, %rd56;
	ld.global.f32 	%f262, [%rd57];
	add.f32 	%f263, %f522, %f262;
	add.s64 	%rd58, %rd2, %rd56;
	ld.global.f32 	%f264, [%rd58];
	add.f32 	%f265, %f523, %f264;
	ld.global.f32 	%f266, [%rd57+4];
	add.f32 	%f267, %f263, %f266;
	ld.global.f32 	%f268, [%rd58+4];
	add.f32 	%f269, %f265, %f268;
	ld.global.f32 	%f270, [%rd57+8];
	add.f32 	%f271, %f267, %f270;
	ld.global.f32 	%f272, [%rd58+8];
	add.f32 	%f273, %f269, %f272;
	ld.global.f32 	%f274, [%rd57+12];
	add.f32 	%f275, %f271, %f274;
	ld.global.f32 	%f276, [%rd58+12];
	add.f32 	%f277, %f273, %f276;
	ld.global.f32 	%f278, [%rd57+16];
	add.f32 	%f279, %f275, %f278;
	ld.global.f32 	%f280, [%rd58+16];
	add.f32 	%f281, %f277, %f280;
	ld.global.f32 	%f282, [%rd57+20];
	add.f32 	%f283, %f279, %f282;
	ld.global.f32 	%f284, [%rd58+20];
	add.f32 	%f285, %f281, %f284;
	ld.global.f32 	%f286, [%rd57+24];
	add.f32 	%f287, %f283, %f286;
	ld.global.f32 	%f288, [%rd58+24];
	add.f32 	%f289, %f285, %f288;
	ld.global.f32 	%f290, [%rd57+28];
	add.f32 	%f522, %f287, %f290;
	ld.global.f32 	%f291, [%rd58+28];
	add.f32 	%f523, %f289, %f291;
	add.s32 	%r124, %r124, 8;
$L__BB1_35:
	setp.eq.s32 	%p21, %r45, 0;
	@%p21 bra 	$L__BB1_41;
	and.b32  	%r48, %r2, 3;
	setp.lt.u32 	%p22, %r45, 4;
	@%p22 bra 	$L__BB1_38;
	add.s32 	%r72, %r124, %r36;
	mul.wide.s32 	%rd59, %r72, 4;
	add.s64 	%rd60, %rd3, %rd59;
	ld.global.f32 	%f293, [%rd60];
	add.f32 	%f294, %f522, %f293;
	add.s64 	%rd61, %rd2, %rd59;
	ld.global.f32 	%f295, [%rd61];
	add.f32 	%f296, %f523, %f295;
	ld.global.f32 	%f297, [%rd60+4];
	add.f32 	%f298, %f294, %f297;
	ld.global.f32 	%f299, [%rd61+4];
	add.f32 	%f300, %f296, %f299;
	ld.global.f32 	%f301, [%rd60+8];
	add.f32 	%f302, %f298, %f301;
	ld.global.f32 	%f303, [%rd61+8];
	add.f32 	%f304, %f300, %f303;
	ld.global.f32 	%f305, [%rd60+12];
	add.f32 	%f522, %f302, %f305;
	ld.global.f32 	%f306, [%rd61+12];
	add.f32 	%f523, %f304, %f306;
	add.s32 	%r124, %r124, 4;
$L__BB1_38:
	setp.eq.s32 	%p23, %r48, 0;
	@%p23 bra 	$L__BB1_41;
	add.s32 	%r73, %r124, %r5;
	add.s32 	%r127, %r73, %r35;
	neg.s32 	%r126, %r48;
$L__BB1_40:
	.pragma "nounroll";
	mul.wide.s32 	%rd62, %r127, 4;
	add.s64 	%rd63, %rd2, %rd62;
	add.s64 	%rd64, %rd3, %rd62;
	ld.global.f32 	%f307, [%rd64];
	add.f32 	%f522, %f522, %f307;
	ld.global.f32 	%f308, [%rd63];
	add.f32 	%f523, %f523, %f308;
	add.s32 	%r127, %r127, 1;
	add.s32 	%r126, %r126, 1;
	setp.ne.s32 	%p24, %r126, 0;
	@%p24 bra 	$L__BB1_40;
$L__BB1_41:
	add.f32 	%f310, %f64, 0f3F800000;
	mul.f32 	%f311, %f310, %f522;
	sub.f32 	%f312, %f523, %f311;
	div.rn.f32 	%f313, %f312, %f73;
	cvt.rn.f32.s32 	%f53, %r57;
	mul.f32 	%f314, %f313, %f53;
	cvt.f64.f32 	%fd1, %f314;
	setp.lt.f64 	%p25, %fd1, 0d3FB999999999999A;
	setp.gt.f32 	%p26, %f314, 0f40400000;
	selp.f32 	%f315, 0f40400000, %f314, %p26;
	selp.f32 	%f54, 0f3DCCCCCD, %f315, %p25;
	mov.f32 	%f524, 0f3F800000;
	sub.f32 	%f55, %f524, %f65;
	mul.f32 	%f316, %f55, 0f3F000000;
	cvt.rzi.f32.f32 	%f317, %f316;
	add.f32 	%f318, %f317, %f317;
	sub.f32 	%f319, %f55, %f318;
	abs.f32 	%f56, %f319;
	abs.f32 	%f57, %f54;
	setp.lt.f32 	%p27, %f57, 0f00800000;
	mul.f32 	%f320, %f57, 0f4B800000;
	selp.f32 	%f321, %f320, %f57, %p27;
	selp.f32 	%f322, 0fC1C00000, 0f00000000, %p27;
	mov.b32 	%r74, %f321;
	add.s32 	%r75, %r74, -1060439283;
	and.b32  	%r76, %r75, -8388608;
	sub.s32 	%r77, %r74, %r76;
	mov.b32 	%f323, %r77;
	cvt.rn.f32.s32 	%f324, %r76;
	fma.rn.f32 	%f325, %f324, 0f34000000, %f322;
	add.f32 	%f326, %f323, 0fBF800000;
	add.f32 	%f327, %f323, 0f3F800000;
	rcp.approx.ftz.f32 	%f328, %f327;
	add.f32 	%f329, %f326, %f326;
	mul.f32 	%f330, %f329, %f328;
	mul.f32 	%f331, %f330, %f330;
	sub.f32 	%f332, %f326, %f330;
	add.f32 	%f333, %f332, %f332;
	neg.f32 	%f334, %f330;
	fma.rn.f32 	%f335, %f334, %f326, %f333;
	mul.rn.f32 	%f336, %f328, %f335;
	fma.rn.f32 	%f337, %f331, 0f3A2C32E4, 0f3B52E7DB;
	fma.rn.f32 	%f338, %f337, %f331, 0f3C93BB73;
	fma.rn.f32 	%f339, %f338, %f331, 0f3DF6384F;
	mul.rn.f32 	%f340, %f339, %f331;
	fma.rn.f32 	%f341, %f330, 0f3FB8AA3B, %f325;
	sub.f32 	%f342, %f325, %f341;
	fma.rn.f32 	%f343, %f330, 0f3FB8AA3B, %f342;
	fma.rn.f32 	%f344, %f336, 0f3FB8AA3B, %f343;
	fma.rn.f32 	%f345, %f330, 0f32A55E34, %f344;
	mul.f32 	%f346, %f340, 0f40400000;
	fma.rn.f32 	%f347, %f346, %f336, %f345;
	fma.rn.f32 	%f348, %f340, %f330, %f347;
	add.rn.f32 	%f349, %f341, %f348;
	neg.f32 	%f350, %f341;
	add.rn.f32 	%f351, %f349, %f350;
	neg.f32 	%f352, %f351;
	add.rn.f32 	%f353, %f348, %f352;
	mul.rn.f32 	%f354, %f349, %f55;
	neg.f32 	%f355, %f354;
	fma.rn.f32 	%f356, %f349, %f55, %f355;
	fma.rn.f32 	%f357, %f353, %f55, %f356;
	cvt.rni.f32.f32 	%f358, %f354;
	sub.f32 	%f359, %f354, %f358;
	add.f32 	%f360, %f359, %f357;
	fma.rn.f32 	%f361, %f360, 0f391FCB8E, 0f3AAF85ED;
	fma.rn.f32 	%f362, %f361, %f360, 0f3C1D9856;
	fma.rn.f32 	%f363, %f362, %f360, 0f3D6357BB;
	fma.rn.f32 	%f364, %f363, %f360, 0f3E75FDEC;
	fma.rn.f32 	%f365, %f364, %f360, 0f3F317218;
	fma.rn.f32 	%f366, %f365, %f360, 0f3F800000;
	cvt.rzi.s32.f32 	%r78, %f358;
	setp.gt.f32 	%p28, %f358, 0f00000000;
	selp.b32 	%r79, 0, -2097152000, %p28;
	add.s32 	%r80, %r79, 2130706432;
	mov.b32 	%f367, %r80;
	mul.f32 	%f368, %f366, %f367;
	shl.b32 	%r81, %r78, 23;
	sub.s32 	%r82, %r81, %r79;
	mov.b32 	%f369, %r82;
	mul.f32 	%f370, %f368, %f369;
	abs.f32 	%f371, %f354;
	setp.gt.f32 	%p29, %f371, 0f43180000;
	setp.lt.f32 	%p30, %f354, 0f00000000;
	selp.f32 	%f372, 0f00000000, 0f7F800000, %p30;
	selp.f32 	%f58, %f372, %f370, %p29;
	setp.eq.f32 	%p31, %f54, 0f3F800000;
	setp.eq.f32 	%p32, %f55, 0f00000000;
	or.pred  	%p33, %p32, %p31;
	@%p33 bra 	$L__BB1_49;
	setp.num.f32 	%p34, %f57, %f57;
	abs.f32 	%f373, %f55;
	setp.num.f32 	%p35, %f373, %f373;
	and.pred  	%p36, %p34, %p35;
	@%p36 bra 	$L__BB1_44;
	add.rn.f32 	%f524, %f54, %f55;
	bra.uni 	$L__BB1_49;
$L__BB1_44:
	setp.neu.f32 	%p37, %f54, 0f00000000;
	setp.neu.f32 	%p38, %f57, 0f7F800000;
	and.pred  	%p39, %p37, %p38;
	@%p39 bra 	$L__BB1_46;
	setp.neu.f32 	%p46, %f56, 0f3F800000;
	add.f32 	%f378, %f54, %f54;
	mov.b32 	%r83, %f378;
	setp.lt.f32 	%p47, %f55, 0f00000000;
	xor.b32  	%r84, %r83, 2139095040;
	selp.b32 	%r85, %r84, %r83, %p47;
	and.b32  	%r86, %r85, 2147483647;
	selp.b32 	%r87, %r86, %r85, %p46;
	mov.b32 	%f524, %r87;
	bra.uni 	$L__BB1_49;
$L__BB1_46:
	setp.eq.f32 	%p40, %f54, 0fBF800000;
	setp.eq.f32 	%p41, %f373, 0f7F800000;
	and.pred  	%p42, %p40, %p41;
	@%p42 bra 	$L__BB1_49;
	setp.geu.f32 	%p43, %f54, 0f00000000;
	mov.f32 	%f524, %f58;
	@%p43 bra 	$L__BB1_49;
	setp.neu.f32 	%p44, %f56, 0f3F800000;
	neg.f32 	%f375, %f58;
	selp.f32 	%f376, %f58, %f375, %p44;
	cvt.rmi.f32.f32 	%f377, %f55;
	setp.neu.f32 	%p45, %f55, %f377;
	selp.f32 	%f524, 0f7FFFFFFF, %f376, %p45;
$L__BB1_49:
	ld.param.u64 	%rd98, [CudaComputeReward_param_1];
	add.f32 	%f379, %f524, 0fBF800000;
	div.rn.f32 	%f380, %f379, %f55;
	add.f32 	%f381, %f380, 0f3F800000;
	div.rn.f32 	%f382, %f381, %f53;
	sub.f32 	%f383, %f26, %f66;
	sub.f32 	%f384, %f67, %f66;
	ld.const.f32 	%f385, [kEpsilon];
	add.f32 	%f386, %f384, %f385;
	div.rn.f32 	%f387, %f383, %f386;
	sub.f32 	%f388, %f382, %f68;
	sub.f32 	%f389, %f69, %f68;
	add.f32 	%f390, %f389, %f385;
	div.rn.f32 	%f391, %f388, %f390;
	mul.f32 	%f392, %f71, %f391;
	fma.rn.f32 	%f393, %f70, %f387, %f392;
	add.f32 	%f394, %f70, %f71;
	div.rn.f32 	%f395, %f393, %f394;
	cvta.to.global.u64 	%rd65, %rd98;
	mul.wide.u32 	%rd66, %r1, 4;
	add.s64 	%rd67, %rd65, %rd66;
	st.global.f32 	[%rd67], %f395;
$L__BB1_50:
	bar.sync 	0;
	setp.ne.s32 	%p71, %r2, 0;
	@%p71 bra 	$L__BB1_53;
	ld.global.u32 	%r109, [%rd4];
	setp.ne.s32 	%p72, %r109, %r60;
	@%p72 bra 	$L__BB1_53;
	ld.param.u64 	%rd101, [CudaComputeReward_param_25];
	mov.b32 	%r110, 0;
	st.global.u32 	[%rd4], %r110;
	cvta.to.global.u64 	%rd94, %rd101;
	mul.wide.u32 	%rd95, %r1, 4;
	add.s64 	%rd96, %rd94, %rd95;
	mov.b32 	%r111, 1;
	st.global.u32 	[%rd96], %r111;
$L__BB1_53:
	ret;

}


// ===== COMPILED SASS (sm_100) =====

	.target	sm_100

	.elftype	@"ET_EXEC"


//--------------------- .note.nv.tkinfo           --------------------------
	.section	.note.nv.tkinfo,"",@"SHT_NOTE"
	.sectionflags	@"SHF_NOTE_NV_TKINFO"
	.tkinfo
        /*0018*/ 	.word	0x00000002
        /*0030*/ 	.string	""
        /*0030*/ 	.string	"ptxas"
        /*0030*/ 	.string	"Cuda compilation tools, release 13.0, V13.0.88"
        /*0030*/ 	.string	"Build cuda_13.0.r13.0/compiler.36424714_0"
        /*0030*/ 	.string	"-arch sm_100 -m 64 "



//--------------------- .note.nv.cuinfo           --------------------------
	.section	.note.nv.cuinfo,"",@"SHT_NOTE"
	.sectionflags	@"SHF_NOTE_NV_CUINFO"
        /*0018*/ 	.short	0x0002
        /*001a*/ 	.short	0x0064
        /*001c*/ 	.short	0x0082
	.zero		2


//--------------------- .nv.info                  --------------------------
	.section	.nv.info,"",@"SHT_CUDA_INFO"
	.align	4


	//----- nvinfo : EIATTR_REGCOUNT
	.align		4
        /*0000*/ 	.byte	0x04, 0x2f
        /*0002*/ 	.short	(.L_7 - .L_6)
	.align		4
.L_6:
        /*0004*/ 	.word	index@(CudaCovidAndEconomySimulationStep)
        /*0008*/ 	.word	0x00000032


	//----- nvinfo : EIATTR_FRAME_SIZE
	.align		4
.L_7:
        /*000c*/ 	.byte	0x04, 0x11
        /*000e*/ 	.short	(.L_9 - .L_8)
	.align		4
.L_8:
        /*0010*/ 	.word	index@($__internal_1_$__cuda_sm3x_div_rn_noftz_f32_slowpath)
        /*0014*/ 	.word	0x00000000


	//----- nvinfo : EIATTR_FRAME_SIZE
	.align		4
.L_9:
        /*0018*/ 	.byte	0x04, 0x11
        /*001a*/ 	.short	(.L_11 - .L_10)
	.align		4
.L_10:
        /*001c*/ 	.word	index@(CudaCovidAndEconomySimulationStep)
        /*0020*/ 	.word	0x00000000


	//----- nvinfo : EIATTR_REGCOUNT
	.align		4
.L_11:
        /*0024*/ 	.byte	0x04, 0x2f
        /*0026*/ 	.short	(.L_13 - .L_12)
	.align		4
.L_12:
        /*0028*/ 	.word	index@(CudaComputeReward)
        /*002c*/ 	.word	0x00000020


	//----- nvinfo : EIATTR_FRAME_SIZE
	.align		4
.L_13:
        /*0030*/ 	.byte	0x04, 0x11
        /*0032*/ 	.short	(.L_15 - .L_14)
	.align		4
.L_14:
        /*0034*/ 	.word	index@($__internal_0_$__cuda_sm3x_div_rn_noftz_f32_slowpath)
        /*0038*/ 	.word	0x00000000


	//----- nvinfo : EIATTR_FRAME_SIZE
	.align		4
.L_15:
        /*003c*/ 	.byte	0x04, 0x11
        /*003e*/ 	.short	(.L_17 - .L_16)
	.align		4
.L_16:
        /*0040*/ 	.word	index@(CudaComputeReward)
        /*0044*/ 	.word	0x00000000


	//----- nvinfo : EIATTR_MIN_STACK_SIZE
	.align		4
.L_17:
        /*0048*/ 	.byte	0x04, 0x12
        /*004a*/ 	.short	(.L_19 - .L_18)
	.align		4
.L_18:
        /*004c*/ 	.word	index@(CudaComputeReward)
        /*0050*/ 	.word	0x00000000


	//----- nvinfo : EIATTR_MIN_STACK_SIZE
	.align		4
.L_19:
        /*0054*/ 	.byte	0x04, 0x12
        /*0056*/ 	.short	(.L_21 - .L_20)
	.align		4
.L_20:
        /*0058*/ 	.word	index@(CudaCovidAndEconomySimulationStep)
        /*005c*/ 	.word	0x00000000
.L_21:


//--------------------- .nv.compat                --------------------------
	.section	.nv.compat,"",@"SHT_CUDA_COMPAT_INFO"
	.align	4
        /*0000*/ 	.byte	0x02, 0x09, 0x00, 0x00, 0x02, 0x02, 0x01, 0x00, 0x02, 0x05, 0x05, 0x00, 0x03, 0x07, 0x01, 0x01
        /*0010*/ 	.byte	0x02, 0x03, 0x00, 0x00, 0x02, 0x06, 0x01, 0x00, 0x04, 0x0b, 0x08, 0x00, 0x01, 0x00, 0x00, 0x00
        /*0020*/ 	.byte	0x00, 0x00, 0x00, 0x00


//--------------------- .nv.info.CudaComputeReward --------------------------
	.section	.nv.info.CudaComputeReward,"",@"SHT_CUDA_INFO"
	.sectionflags	@""
	.align	4


	//----- nvinfo : EIATTR_CUDA_API_VERSION
	.align		4
        /*0000*/ 	.byte	0x04, 0x37
        /*0002*/ 	.short	(.L_23 - .L_22)
.L_22:
        /*0004*/ 	.word	0x00000082


	//----- nvinfo : EIATTR_KPARAM_INFO
	.align		4
.L_23:
        /*0008*/ 	.byte	0x04, 0x17
        /*000a*/ 	.short	(.L_25 - .L_24)
.L_24:
        /*000c*/ 	.word	0x00000000
        /*0010*/ 	.short	0x001c
        /*0012*/ 	.short	0x00ac
        /*0014*/ 	.byte	0x00, 0xf0, 0x11, 0x00


	//----- nvinfo : EIATTR_KPARAM_INFO
	.align		4
.L_25:
        /*0018*/ 	.byte	0x04, 0x17
        /*001a*/ 	.short	(.L_27 - .L_26)
.L_26:
        /*001c*/ 	.word	0x00000000
        /*0020*/ 	.short	0x001b
        /*0022*/ 	.short	0x00a8
        /*0024*/ 	.byte	0x00, 0xf0, 0x11, 0x00


	//----- nvinfo : EIATTR_KPARAM_INFO
	.align		4
.L_27:
        /*0028*/ 	.byte	0x04, 0x17
        /*002a*/ 	.short	(.L_29 - .L_28)
.L_28:
        /*002c*/ 	.word	0x00000000
        /*0030*/ 	.short	0x001a
        /*0032*/ 	.short	0x00a0
        /*0034*/ 	.byte	0x00, 0xf5, 0x21, 0x00


	//----- nvinfo : EIATTR_KPARAM_INFO
	.align		4
.L_29:
        /*0038*/ 	.byte	0x04, 0x17
        /*003a*/ 	.short	(.L_31 - .L_30)
.L_30:
        /*003c*/ 	.word	0x00000000
        /*0040*/ 	.short	0x0019
        /*0042*/ 	.short	0x0098
        /*0044*/ 	.byte	0x00, 0xf5, 0x21, 0x00


	//----- nvinfo : EIATTR_KPARAM_INFO
	.align		4
.L_31:
        /*0048*/ 	.byte	0x04, 0x17
        /*004a*/ 	.short	(.L_33 - .L_32)
.L_32:
        /*004c*/ 	.word	0x00000000
        /*0050*/ 	.short	0x0018
        /*0052*/ 	.short	0x0090
        /*0054*/ 	.byte	0x00, 0xf5, 0x21, 0x00


	//----- nvinfo : EIATTR_KPARAM_INFO
	.align		4
.L_33:
        /*0058*/ 	.byte	0x04, 0x17
        /*005a*/ 	.short	(.L_35 - .L_34)
.L_34:
        /*005c*/ 	.word	0x00000000
        /*0060*/ 	.short	0x0017
        /*0062*/ 	.short	0x0088
        /*0064*/ 	.byte	0x00, 0xf5, 0x21, 0x00


	//----- nvinfo : EIATTR_KPARAM_INFO
	.align		4
.L_35:
        /*0068*/ 	.byte	0x04, 0x17
        /*006a*/ 	.short	(.L_37 - .L_36)
.L_36:
        /*006c*/ 	.word	0x00000000
        /*0070*/ 	.short	0x0016
        /*0072*/ 	.short	0x0080
        /*0074*/ 	.byte	0x00, 0xf5, 0x21, 0x00


	//----- nvinfo : EIATTR_KPARAM_INFO
	.align		4
.L_37:
        /*0078*/ 	.byte	0x04, 0x17
        /*007a*/ 	.short	(.L_39 - .L_38)
.L_38:
        /*007c*/ 	.word	0x00000000
        /*0080*/ 	.short	0x0015
        /*0082*/ 	.short	0x007c
        /*0084*/ 	.byte	0x00, 0xf0, 0x11, 0x00


	//----- nvinfo : EIATTR_KPARAM_INFO
	.align		4
.L_39:
        /*0088*/ 	.byte	0x04, 0x17
        /*008a*/ 	.short	(.L_41 - .L_40)
.L_40:
        /*008c*/ 	.word	0x00000000
        /*0090*/ 	.short	0x0014
        /*0092*/ 	.short	0x0078
        /*0094*/ 	.byte	0x00, 0xf0, 0x11, 0x00


	//----- nvinfo : EIATTR_KPARAM_INFO
	.align		4
.L_41:
        /*0098*/ 	.byte	0x04, 0x17
        /*009a*/ 	.short	(.L_43 - .L_42)
.L_42:
        /*009c*/ 	.word	0x00000000
        /*00a0*/ 	.short	0x0013
        /*00a2*/ 	.short	0x0070
        /*00a4*/ 	.byte	0x00, 0xf5, 0x21, 0x00


	//----- nvinfo : EIATTR_KPARAM_INFO
	.align		4
.L_43:
        /*00a8*/ 	.byte	0x04, 0x17
        /*00aa*/ 	.short	(.L_45 - .L_44)
.L_44:
        /*00ac*/ 	.word	0x00000000
        /*00b0*/ 	.short	0x0012
        /*00b2*/ 	.short	0x0068
        /*00b4*/ 	.byte	0x00, 0xf5, 0x21, 0x00


	//----- nvinfo : EIATTR_KPARAM_INFO
	.align		4
.L_45:
        /*00b8*/ 	.byte	0x04, 0x17
        /*00ba*/ 	.short	(.L_47 - .L_46)
.L_46:
        /*00bc*/ 	.word	0x00000000
        /*00c0*/ 	.short	0x0011
        /*00c2*/ 	.short	0x0064
        /*00c4*/ 	.byte	0x00, 0xf0, 0x11, 0x00


	//----- nvinfo : EIATTR_KPARAM_INFO
	.align		4
.L_47:
        /*00c8*/ 	.byte	0x04, 0x17
        /*00ca*/ 	.short	(.L_49 - .L_48)
.L_48:
        /*00cc*/ 	.word	0x00000000
        /*00d0*/ 	.short	0x0010
        /*00d2*/ 	.short	0x0060
        /*00d4*/ 	.byte	0x00, 0xf0, 0x11, 0x00


	//----- nvinfo : EIATTR_KPARAM_INFO
	.align		4
.L_49:
        /*00d8*/ 	.byte	0x04, 0x17
        /*00da*/ 	.short	(.L_51 - .L_50)
.L_50:
        /*00dc*/ 	.word	0x00000000
        /*00e0*/ 	.short	0x000f
        /*00e2*/ 	.short	0x0058
        /*00e4*/ 	.byte	0x00, 0xf5, 0x21, 0x00


	//----- nvinfo : EIATTR_KPARAM_INFO
	.align		4
.L_51:
        /*00e8*/ 	.byte	0x04, 0x17
        /*00ea*/ 	.short	(.L_53 - .L_52)
.L_52:
        /*00ec*/ 	.word	0x00000000
        /*00f0*/ 	.short	0x000e
        /*00f2*/ 	.short	0x0050
        /*00f4*/ 	.byte	0x00, 0xf5, 0x21, 0x00


	//----- nvinfo : EIATTR_KPARAM_INFO
	.align		4
.L_53:
        /*00f8*/ 	.byte	0x04, 0x17
        /*00fa*/ 	.short	(.L_55 - .L_54)
.L_54:
        /*00fc*/ 	.word	0x00000000
        /*0100*/ 	.short	0x000d
        /*0102*/ 	.short	0x004c
        /*0104*/ 	.byte	0x00, 0xf0, 0x11, 0x00


	//----- nvinfo : EIATTR_KPARAM_INFO
	.align		4
.L_55:
        /*0108*/ 	.byte	0x04, 0x17
        /*010a*/ 	.short	(.L_57 - .L_56)
.L_56:
        /*010c*/ 	.word	0x00000000
        /*0110*/ 	.short	0x000c
        /*0112*/ 	.short	0x0048
        /*0114*/ 	.byte	0x00, 0xf0, 0x11, 0x00


	//----- nvinfo : EIATTR_KPARAM_INFO
	.align		4
.L_57:
        /*0118*/ 	.byte	0x04, 0x17
        /*011a*/ 	.short	(.L_59 - .L_58)
.L_58:
        /*011c*/ 	.word	0x00000000
        /*0120*/ 	.short	0x000b
        /*0122*/ 	.short	0x0044
        /*0124*/ 	.byte	0x00, 0xf0, 0x11, 0x00


	//----- nvinfo : EIATTR_KPARAM_INFO
	.align		4
.L_59:
        /*0128*/ 	.byte	0x04, 0x17
        /*012a*/ 	.short	(.L_61 - .L_60)
.L_60:
        /*012c*/ 	.word	0x00000000
        /*0130*/ 	.short	0x000a
        /*0132*/ 	.short	0x0040
        /*0134*/ 	.byte	0x00, 0xf0, 0x11, 0x00


	//----- nvinfo : EIATTR_KPARAM_INFO
	.align		4
.L_61:
        /*0138*/ 	.byte	0x04, 0x17
        /*013a*/ 	.short	(.L_63 - .L_62)
.L_62:
        /*013c*/ 	.word	0x00000000
        /*0140*/ 	.short	0x0009
        /*0142*/ 	.short	0x0038
        /*0144*/ 	.byte	0x00, 0xf5, 0x21, 0x00


	//----- nvinfo : EIATTR_KPARAM_INFO
	.align		4
.L_63:
        /*0148*/ 	.byte	0x04, 0x17
        /*014a*/ 	.short	(.L_65 - .L_64)
.L_64:
        /*014c*/ 	.word	0x00000000
        /*0150*/ 	.short	0x0008
        /*0152*/ 	.short	0x0030
        /*0154*/ 	.byte	0x00, 0xf5, 0x21, 0x00


	//----- nvinfo : EIATTR_KPARAM_INFO
	.align		4
.L_65:
        /*0158*/ 	.byte	0x04, 0x17
        /*015a*/ 	.short	(.L_67 - .L_66)
.L_66:
        /*015c*/ 	.word	0x00000000
        /*0160*/ 	.short	0x0007
        /*0162*/ 	.short	0x0028
        /*0164*/ 	.byte	0x00, 0xf5, 0x21, 0x00


	//----- nvinfo : EIATTR_KPARAM_INFO
	.align		4
.L_67:
        /*0168*/ 	.byte	0x04, 0x17
        /*016a*/ 	.short	(.L_69 - .L_68)
.L_68:
        /*016c*/ 	.word	0x00000000
        /*0170*/ 	.short	0x0006
        /*0172*/ 	.short	0x0020
        /*0174*/ 	.byte	0x00, 0xf5, 0x21, 0x00


	//----- nvinfo : EIATTR_KPARAM_INFO
	.align		4
.L_69:
        /*0178*/ 	.byte	0x04, 0x17
        /*017a*/ 	.short	(.L_71 - .L_70)
.L_70:
        /*017c*/ 	.word	0x00000000
        /*0180*/ 	.short	0x0005
        /*0182*/ 	.short	0x001c
        /*0184*/ 	.byte	0x00, 0xf0, 0x11, 0x00


	//----- nvinfo : EIATTR_KPARAM_INFO
	.align		4
.L_71:
        /*0188*/ 	.byte	0x04, 0x17
        /*018a*/ 	.short	(.L_73 - .L_72)
.L_72:
        /*018c*/ 	.word	0x00000000
        /*0190*/ 	.short	0x0004
        /*0192*/ 	.short	0x0018
        /*0194*/ 	.byte	0x00, 0xf0, 0x11, 0x00


	//----- nvinfo : EIATTR_KPARAM_INFO
	.align		4
.L_73:
        /*0198*/ 	.byte	0x04, 0x17
        /*019a*/ 	.short	(.L_75 - .L_74)
.L_74:
        /*019c*/ 	.word	0x00000000
        /*01a0*/ 	.short	0x0003
        /*01a2*/ 	.short	0x0014
        /*01a4*/ 	.byte	0x00, 0xf0, 0x11, 0x00


	//----- nvinfo : EIATTR_KPARAM_INFO
	.align		4
.L_75:
        /*01a8*/ 	.byte	0x04, 0x17
        /*01aa*/ 	.short	(.L_77 - .L_76)
.L_76:
        /*01ac*/ 	.word	0x00000000
        /*01b0*/ 	.short	0x0002
        /*01b2*/ 	.short	0x0010
        /*01b4*/ 	.byte	0x00, 0xf0, 0x11, 0x00


	//----- nvinfo : EIATTR_KPARAM_INFO
	.align		4
.L_77:
        /*01b8*/ 	.byte	0x04, 0x17
        /*01ba*/ 	.short	(.L_79 - .L_78)
.L_78:
        /*01bc*/ 	.word	0x00000000
        /*01c0*/ 	.short	0x0001
        /*01c2*/ 	.short	0x0008
        /*01c4*/ 	.byte	0x00, 0xf5, 0x21, 0x00


	//----- nvinfo : EIATTR_KPARAM_INFO
	.align		4
.L_79:
        /*01c8*/ 	.byte	0x04, 0x17
        /*01ca*/ 	.short	(.L_81 - .L_80)
.L_80:
        /*01cc*/ 	.word	0x00000000
        /*01d0*/ 	.short	0x0000
        /*01d2*/ 	.short	0x0000
        /*01d4*/ 	.byte	0x00, 0xf5, 0x21, 0x00


	//----- nvinfo : EIATTR_SPARSE_MMA_MASK
	.align		4
.L_81:
        /*01d8*/ 	.byte	0x03, 0x50
        /*01da*/ 	.short	0x0000


	//----- nvinfo : EIATTR_MAXREG_COUNT
	.align		4
        /*01dc*/ 	.byte	0x03, 0x1b
        /*01de*/ 	.short	0x00ff


	//----- nvinfo : EIATTR_NUM_BARRIERS
	.align		4
        /*01e0*/ 	.byte	0x02, 0x4c
        /*01e2*/ 	.byte	0x01
	.zero		1


	//----- nvinfo : EIATTR_EXTERNS
	.align		4
        /*01e4*/ 	.byte	0x04, 0x0f
        /*01e6*/ 	.short	(.L_83 - .L_82)


	//   ....[0]....
	.align		4
.L_82:
        /*01e8*/ 	.word	index@(__assertfail)


	//----- nvinfo : EIATTR_MERCURY_ISA_VERSION
	.align		4
.L_83:
        /*01ec*/ 	.byte	0x03, 0x5f
        /*01ee*/ 	.short	0x0101


	//----- nvinfo : EIATTR_VRC_CTA_INIT_COUNT
	.align		4
        /*01f0*/ 	.byte	0x02, 0x4a
	.zero		1
	.zero		1


	//----- nvinfo : EIATTR_SYSCALL_OFFSETS
	.align		4
        /*01f4*/ 	.byte	0x04, 0x46
        /*01f6*/ 	.short	(.L_85 - .L_84)


	//   ....[0]....
.L_84:
        /*01f8*/ 	.word	0x000001a0


	//   ....[1]....
        /*01fc*/ 	.word	0x000002e0


	//----- nvinfo : EIATTR_EXIT_INSTR_OFFSETS
	.align		4
.L_85:
        /*0200*/ 	.byte	0x04, 0x1c
        /*0202*/ 	.short	(.L_87 - .L_86)


	//   ....[0]....
.L_86:
        /*0204*/ 	.word	0x00003b10


	//   ....[1]....
        /*0208*/ 	.word	0x00003b50


	//   ....[2]....
        /*020c*/ 	.word	0x00003bb0


	//----- nvinfo : EIATTR_CRS_STACK_SIZE
	.align		4
.L_87:
        /*0210*/ 	.byte	0x04, 0x1e
        /*0212*/ 	.short	(.L_89 - .L_88)
.L_88:
        /*0214*/ 	.word	0x00000000


	//----- nvinfo : EIATTR_CBANK_PARAM_SIZE
	.align		4
.L_89:
        /*0218*/ 	.byte	0x03, 0x19
        /*021a*/ 	.short	0x00b0


	//----- nvinfo : EIATTR_PARAM_CBANK
	.align		4
        /*021c*/ 	.byte	0x04, 0x0a
        /*021e*/ 	.short	(.L_91 - .L_90)
	.align		4
.L_90:
        /*0220*/ 	.word	index@(.nv.constant0.CudaComputeReward)
        /*0224*/ 	.short	0x0380
        /*0226*/ 	.short	0x00b0


	//----- nvinfo : EIATTR_SW_WAR
	.align		4
.L_91:
        /*0228*/ 	.byte	0x04, 0x36
        /*022a*/ 	.short	(.L_93 - .L_92)
.L_92:
        /*022c*/ 	.word	0x00000008
.L_93:


//--------------------- .nv.info.CudaCovidAndEconomySimulationStep --------------------------
	.section	.nv.info.CudaCovidAndEconomySimulationStep,"",@"SHT_CUDA_INFO"
	.sectionflags	@""
	.align	4


	//----- nvinfo : EIATTR_CUDA_API_VERSION
	.align		4
        /*0000*/ 	.byte	0x04, 0x37
        /*0002*/ 	.short	(.L_95 - .L_94)
.L_94:
        /*0004*/ 	.word	0x00000082


	//----- nvinfo : EIATTR_KPARAM_INFO
	.align		4
.L_95:
        /*0008*/ 	.byte	0x04, 0x17
        /*000a*/ 	.short	(.L_97 - .L_96)
.L_96:
        /*000c*/ 	.word	0x00000000
        /*0010*/ 	.short	0x002c
        /*0012*/ 	.short	0x0144
        /*0014*/ 	.byte	0x00, 0xf0, 0x11, 0x00


	//----- nvinfo : EIATTR_KPARAM_INFO
	.align		4
.L_97:
        /*0018*/ 	.byte	0x04, 0x17
        /*001a*/ 	.short	(.L_99 - .L_98)
.L_98:
        /*001c*/ 	.word	0x00000000
        /*0020*/ 	.short	0x002b
        /*0022*/ 	.short	0x0140
        /*0024*/ 	.byte	0x00, 0xf0, 0x11, 0x00


	//----- nvinfo : EIATTR_KPARAM_INFO
	.align		4
.L_99:
        /*0028*/ 	.byte	0x04, 0x17
        /*002a*/ 	.short	(.L_101 - .L_100)
.L_100:
        /*002c*/ 	.word	0x00000000
        /*0030*/ 	.short	0x002a
        /*0032*/ 	.short	0x0138
        /*0034*/ 	.byte	0x00, 0xf5, 0x21, 0x00


	//----- nvinfo : EIATTR_KPARAM_INFO
	.align		4
.L_101:
        /*0038*/ 	.byte	0x04, 0x17
        /*003a*/ 	.short	(.L_103 - .L_102)
.L_102:
        /*003c*/ 	.word	0x00000000
        /*0040*/ 	.short	0x0029
        /*0042*/ 	.short	0x0130
        /*0044*/ 	.byte	0x00, 0xf5, 0x21, 0x00


	//----- nvinfo : EIATTR_KPARAM_INFO
	.align		4
.L_103:
        /*0048*/ 	.byte	0x04, 0x17
        /*004a*/ 	.short	(.L_105 - .L_104)
.L_104:
        /*004c*/ 	.word	0x00000000
        /*0050*/ 	.short	0x0028
        /*0052*/ 	.short	0x0128
        /*0054*/ 	.byte	0x00, 0xf5, 0x21, 0x00


	//----- nvinfo : EIATTR_KPARAM_INFO
	.align		4
.L_105:
        /*0058*/ 	.byte	0x04, 0x17
        /*005a*/ 	.short	(.L_107 - .L_106)
.L_106:
        /*005c*/ 	.word	0x00000000
        /*0060*/ 	.short	0x0027
        /*0062*/ 	.short	0x0120
        /*0064*/ 	.byte	0x00, 0xf5, 0x21, 0x00


	//----- nvinfo : EIATTR_KPARAM_INFO
	.align		4
.L_107:
        /*0068*/ 	.byte	0x04, 0x17
        /*006a*/ 	.short	(.L_109 - .L_108)
.L_108:
        /*006c*/ 	.word	0x00000000
        /*0070*/ 	.short	0x0026
        /*0072*/ 	.short	0x0118
        /*0074*/ 	.byte	0x00, 0xf5, 0x21, 0x00


	//----- nvinfo : EIATTR_KPARAM_INFO
	.align		4
.L_109:
        /*0078*/ 	.byte	0x04, 0x17
        /*007a*/ 	.short	(.L_111 - .L_110)
.L_110:
        /*007c*/ 	.word	0x00000000
        /*0080*/ 	.short	0x0025
        /*0082*/ 	.short	0x0110
        /*0084*/ 	.byte	0x00, 0xf5, 0x21, 0x00


	//----- nvinfo : EIATTR_KPARAM_INFO
	.align		4
.L_111:
        /*0088*/ 	.byte	0x04, 0x17
        /*008a*/ 	.short	(.L_113 - .L_112)
.L_112:
        /*008c*/ 	.word	0x00000000
        /*0090*/ 	.short	0x0024
        /*0092*/ 	.short	0x0108
        /*0094*/ 	.byte	0x00, 0xf5, 0x21, 0x00


	//----- nvinfo : EIATTR_KPARAM_INFO
	.align		4
.L_113:
        /*0098*/ 	.byte	0x04, 0x17
        /*009a*/ 	.short	(.L_115 - .L_114)
.L_114:
        /*009c*/ 	.word	0x00000000
        /*00a0*/ 	.short	0x0023
        /*00a2*/ 	.short	0x0100
        /*00a4*/ 	.byte	0x00, 0xf5, 0x21, 0x00


	//----- nvinfo : EIATTR_KPARAM_INFO
	.align		4
.L_115:
        /*00a8*/ 	.byte	0x04, 0x17
        /*00aa*/ 	.short	(.L_117 - .L_116)
.L_116:
        /*00ac*/ 	.word	0x00000000
        /*00b0*/ 	.short	0x0022
        /*00b2*/ 	.short	0x00f8
        /*00b4*/ 	.byte	0x00, 0xf5, 0x21, 0x00


	//----- nvinfo : EIATTR_KPARAM_INFO
	.align		4
.L_117:
        /*00b8*/ 	.byte	0x04, 0x17
        /*00ba*/ 	.short	(.L_119 - .L_118)
.L_118:
        /*00bc*/ 	.word	0x00000000
        /*00c0*/ 	.short	0x0021
        /*00c2*/ 	.short	0x00f0
        /*00c4*/ 	.byte	0x00, 0xf5, 0x21, 0x00


	//----- nvinfo : EIATTR_KPARAM_INFO
	.align		4
.L_119:
        /*00c8*/ 	.byte	0x04, 0x17
        /*00ca*/ 	.short	(.L_121 - .L_120)
.L_120:
        /*00cc*/ 	.word	0x00000000
        /*00d0*/ 	.short	0x0020
        /*00d2*/ 	.short	0x00e8
        /*00d4*/ 	.byte	0x00, 0xf0, 0x11, 0x00


	//----- nvinfo : EIATTR_KPARAM_INFO
	.align		4
.L_121:
        /*00d8*/ 	.byte	0x04, 0x17
        /*00da*/ 	.short	(.L_123 - .L_122)
.L_122:
        /*00dc*/ 	.word	0x00000000
        /*00e0*/ 	.short	0x001f
        /*00e2*/ 	.short	0x00e0
        /*00e4*/ 	.byte	0x00, 0xf5, 0x21, 0x00


	//----- nvinfo : EIATTR_KPARAM_INFO
	.align		4
.L_123:
        /*00e8*/ 	.byte	0x04, 0x17
        /*00ea*/ 	.short	(.L_125 - .L_124)
.L_124:
        /*00ec*/ 	.word	0x00000000
        /*00f0*/ 	.short	0x001e
        /*00f2*/ 	.short	0x00d8
        /*00f4*/ 	.byte	0x00, 0xf5, 0x21, 0x00


	//----- nvinfo : EIATTR_KPARAM_INFO
	.align		4
.L_125:
        /*00f8*/ 	.byte	0x04, 0x17
        /*00fa*/ 	.short	(.L_127 - .L_126)
.L_126:
        /*00fc*/ 	.word	0x00000000
        /*0100*/ 	.short	0x001d
        /*0102*/ 	.short	0x00d0
        /*0104*/ 	.byte	0x00, 0xf5, 0x21, 0x00


	//----- nvinfo : EIATTR_KPARAM_INFO
	.align		4
.L_127:
        /*0108*/ 	.byte	0x04, 0x17
        /*010a*/ 	.short	(.L_129 - .L_128)
.L_128:
        /*010c*/ 	.word	0x00000000
        /*0110*/ 	.short	0x001c
        /*0112*/ 	.short	0x00c8
        /*0114*/ 	.byte	0x00, 0xf5, 0x21, 0x00


	//----- nvinfo : EIATTR_KPARAM_INFO
	.align		4
.L_129:
        /*0118*/ 	.byte	0x04, 0x17
        /*011a*/ 	.short	(.L_131 - .L_130)
.L_130:
        /*011c*/ 	.word	0x00000000
        /*0120*/ 	.short	0x001b
        /*0122*/ 	.short	0x00c0
        /*0124*/ 	.byte	0x00, 0xf5, 0x21, 0x00


	//----- nvinfo : EIATTR_KPARAM_INFO
	.align		4
.L_131:
        /*0128*/ 	.byte	0x04, 0x17
        /*012a*/ 	.short	(.L_133 - .L_132)
.L_132:
        /*012c*/ 	.word	0x00000000
        /*0130*/ 	.short	0x001a
        /*0132*/ 	.short	0x00bc
        /*0134*/ 	.byte	0x00, 0xf0, 0x11, 0x00


	//----- nvinfo : EIATTR_KPARAM_INFO
	.align		4
.L_133:
        /*0138*/ 	.byte	0x04, 0x17
        /*013a*/ 	.short	(.L_135 - .L_134)
.L_134:
        /*013c*/ 	.word	0x00000000
        /*0140*/ 	.short	0x0019
        /*0142*/ 	.short	0x00b8
        /*0144*/ 	.byte	0x00, 0xf0, 0x11, 0x00


	//----- nvinfo : EIATTR_KPARAM_INFO
	.align		4
.L_135:
        /*0148*/ 	.byte	0x04, 0x17
        /*014a*/ 	.short	(.L_137 - .L_136)
.L_136:
        /*014c*/ 	.word	0x00000000
        /*0150*/ 	.short	0x0018
        /*0152*/ 	.short	0x00b4
        /*0154*/ 	.byte	0x00, 0xf0, 0x11, 0x00


	//----- nvinfo : EIATTR_KPARAM_INFO
	.align		4
.L_137:
        /*0158*/ 	.byte	0x04, 0x17
        /*015a*/ 	.short	(.L_139 - .L_138)
.L_138:
        /*015c*/ 	.word	0x00000000
        /*0160*/ 	.short	0x0017
        /*0162*/ 	.short	0x00b0
        /*0164*/ 	.byte	0x00, 0xf0, 0x11, 0x00


	//----- nvinfo : EIATTR_KPARAM_INFO
	.align		4
.L_139:
        /*0168*/ 	.byte	0x04, 0x17
        /*016a*/ 	.short	(.L_141 - .L_140)
.L_140:
        /*016c*/ 	.word	0x00000000
        /*0170*/ 	.short	0x0016
        /*0172*/ 	.short	0x00a8
        /*0174*/ 	.byte	0x00, 0xf5, 0x21, 0x00


	//----- nvinfo : EIATTR_KPARAM_INFO
	.align		4
.L_141:
        /*0178*/ 	.byte	0x04, 0x17
        /*017a*/ 	.short	(.L_143 - .L_142)
.L_142:
        /*017c*/ 	.word	0x00000000
        /*0180*/ 	.short	0x0015
        /*0182*/ 	.short	0x00a0
        /*0184*/ 	.byte	0x00, 0xf5, 0x21, 0x00


	//----- nvinfo : EIATTR_KPARAM_INFO
	.align		4
.L_143:
        /*0188*/ 	.byte	0x04, 0x17
        /*018a*/ 	.short	(.L_145 - .L_144)
.L_144:
        /*018c*/ 	.word	0x00000000
        /*0190*/ 	.short	0x0014
        /*0192*/ 	.short	0x0098
        /*0194*/ 	.byte	0x00, 0xf5, 0x21, 0x00


	//----- nvinfo : EIATTR_KPARAM_INFO
	.align		4
.L_145:
        /*0198*/ 	.byte	0x04, 0x17
        /*019a*/ 	.short	(.L_147 - .L_146)
.L_146:
        /*019c*/ 	.word	0x00000000
        /*01a0*/ 	.short	0x0013
        /*01a2*/ 	.short	0x0090
        /*01a4*/ 	.byte	0x00, 0xf5, 0x21, 0x00


	//----- nvinfo : EIATTR_KPARAM_INFO
	.align		4
.L_147:
        /*01a8*/ 	.byte	0x04, 0x17
        /*01aa*/ 	.short	(.L_149 - .L_148)
.L_148:
        /*01ac*/ 	.word	0x00000000
        /*01b0*/ 	.short	0x0012
        /*01b2*/ 	.short	0x008c
        /*01b4*/ 	.byte	0x00, 0xf0, 0x11, 0x00


	//----- nvinfo : EIATTR_KPARAM_INFO
	.align		4
.L_149:
        /*01b8*/ 	.byte	0x04, 0x17
        /*01ba*/ 	.short	(.L_151 - .L_150)
.L_150:
        /*01bc*/ 	.word	0x00000000
        /*01c0*/ 	.short	0x0011
        /*01c2*/ 	.short	0x0088
        /*01c4*/ 	.byte	0x00, 0xf0, 0x11, 0x00


	//----- nvinfo : EIATTR_KPARAM_INFO
	.align		4
.L_151:
        /*01c8*/ 	.byte	0x04, 0x17
        /*01ca*/ 	.short	(.L_153 - .L_152)
.L_152:
        /*01cc*/ 	.word	0x00000000
        /*01d0*/ 	.short	0x0010
        /*01d2*/ 	.short	0x0080
        /*01d4*/ 	.byte	0x00, 0xf5, 0x21, 0x00


	//----- nvinfo : EIATTR_KPARAM_INFO
	.align		4
.L_153:
        /*01d8*/ 	.byte	0x04, 0x17
        /*01da*/ 	.short	(.L_155 - .L_154)
.L_154:
        /*01dc*/ 	.word	0x00000000
        /*01e0*/ 	.short	0x000f
        /*01e2*/ 	.short	0x0078
        /*01e4*/ 	.byte	0x00, 0xf5, 0x21, 0x00


	//----- nvinfo : EIATTR_KPARAM_INFO
	.align		4
.L_155:
        /*01e8*/ 	.byte	0x04, 0x17
        /*01ea*/ 	.short	(.L_157 - .L_156)
.L_156:
        /*01ec*/ 	.word	0x00000000
        /*01f0*/ 	.short	0x000e
        /*01f2*/ 	.short	0x0070
        /*01f4*/ 	.byte	0x00, 0xf5, 0x21, 0x00


	//----- nvinfo : EIATTR_KPARAM_INFO
	.align		4
.L_157:
        /*01f8*/ 	.byte	0x04, 0x17
        /*01fa*/ 	.short	(.L_159 - .L_158)
.L_158:
        /*01fc*/ 	.word	0x00000000
        /*0200*/ 	.short	0x000d
        /*0202*/ 	.short	0x0068
        /*0204*/ 	.byte	0x00, 0xf0, 0x11, 0x00


	//----- nvinfo : EIATTR_KPARAM_INFO
	.align		4
.L_159:
        /*0208*/ 	.byte	0x04, 0x17
        /*020a*/ 	.short	(.L_161 - .L_160)
.L_160:
        /*020c*/ 	.word	0x00000000
        /*0210*/ 	.short	0x000c
        /*0212*/ 	.short	0x0060
        /*0214*/ 	.byte	0x00, 0xf5, 0x21, 0x00


	//----- nvinfo : EIATTR_KPARAM_INFO
	.align		4
.L_161:
        /*0218*/ 	.byte	0x04, 0x17
        /*021a*/ 	.short	(.L_163 - .L_162)
.L_162:
        /*021c*/ 	.word	0x00000000
        /*0220*/ 	.short	0x000b
        /*0222*/ 	.short	0x0058
        /*0224*/ 	.byte	0x00, 0xf5, 0x21, 0x00


	//----- nvinfo : EIATTR_KPARAM_INFO
	.align		4
.L_163:
        /*0228*/ 	.byte	0x04, 0x17
        /*022a*/ 	.short	(.L_165 - .L_164)
.L_164:
        /*022c*/ 	.word	0x00000000
        /*0230*/ 	.short	0x000a
        /*0232*/ 	.short	0x0050
        /*0234*/ 	.byte	0x00, 0xf5, 0x21, 0x00


	//----- nvinfo : EIATTR_KPARAM_INFO
	.align		4
.L_165:
        /*0238*/ 	.byte	0x04, 0x17
        /*023a*/ 	.short	(.L_167 - .L_166)
.L_166:
        /*023c*/ 	.word	0x00000000
        /*0240*/ 	.short	0x0009
        /*0242*/ 	.short	0x0048
        /*0244*/ 	.byte	0x00, 0xf0, 0x11, 0x00


	//----- nvinfo : EIATTR_KPARAM_INFO
	.align		4
.L_167:
        /*0248*/ 	.byte	0x04, 0x17
        /*024a*/ 	.short	(.L_169 - .L_168)
.L_168:
        /*024c*/ 	.word	0x00000000
        /*0250*/ 	.short	0x0008
        /*0252*/ 	.short	0x0040
        /*0254*/ 	.byte	0x00, 0xf5, 0x21, 0x00


	//----- nvinfo : EIATTR_KPARAM_INFO
	.align		4
.L_169:
        /*0258*/ 	.byte	0x04, 0x17
        /*025a*/ 	.short	(.L_171 - .L_170)
.L_170:
        /*025c*/ 	.word	0x00000000
        /*0260*/ 	.short	0x0007
        /*0262*/ 	.short	0x0038
        /*0264*/ 	.byte	0x00, 0xf5, 0x21, 0x00


	//----- nvinfo : EIATTR_KPARAM_INFO
	.align		4
.L_171:
        /*0268*/ 	.byte	0x04, 0x17
        /*026a*/ 	.short	(.L_173 - .L_172)
.L_172:
        /*026c*/ 	.word	0x00000000
        /*0270*/ 	.short	0x0006
        /*0272*/ 	.short	0x0030
        /*0274*/ 	.byte	0x00, 0xf5, 0x21, 0x00


	//----- nvinfo : EIATTR_KPARAM_INFO
	.align		4
.L_173:
        /*0278*/ 	.byte	0x04, 0x17
        /*027a*/ 	.short	(.L_175 - .L_174)
.L_174:
        /*027c*/ 	.word	0x00000000
        /*0280*/ 	.short	0x0005
        /*0282*/ 	.short	0x0028
        /*0284*/ 	.byte	0x00, 0xf5, 0x21, 0x00


	//----- nvinfo : EIATTR_KPARAM_INFO
	.align		4
.L_175:
        /*0288*/ 	.byte	0x04, 0x17
        /*028a*/ 	.short	(.L_177 - .L_176)
.L_176:
        /*028c*/ 	.word	0x00000000
        /*0290*/ 	.short	0x0004
        /*0292*/ 	.short	0x0020
        /*0294*/ 	.byte	0x00, 0xf5, 0x21, 0x00


	//----- nvinfo : EIATTR_KPARAM_INFO
	.align		4
.L_177:
        /*0298*/ 	.byte	0x04, 0x17
        /*029a*/ 	.short	(.L_179 - .L_178)
.L_178:
        /*029c*/ 	.word	0x00000000
        /*02a0*/ 	.short	0x0003
        /*02a2*/ 	.short	0x0018
        /*02a4*/ 	.byte	0x00, 0xf5, 0x21, 0x00


	//----- nvinfo : EIATTR_KPARAM_INFO
	.align		4
.L_179:
        /*02a8*/ 	.byte	0x04, 0x17
        /*02aa*/ 	.short	(.L_181 - .L_180)
.L_180:
        /*02ac*/ 	.word	0x00000000
        /*02b0*/ 	.short	0x0002
        /*02b2*/ 	.short	0x0010
        /*02b4*/ 	.byte	0x00, 0xf5, 0x21, 0x00


	//----- nvinfo : EIATTR_KPARAM_INFO
	.align		4
.L_181:
        /*02b8*/ 	.byte	0x04, 0x17
        /*02ba*/ 	.short	(.L_183 - .L_182)
.L_182:
        /*02bc*/ 	.word	0x00000000
        /*02c0*/ 	.short	0x0001
        /*02c2*/ 	.short	0x0008
        /*02c4*/ 	.byte	0x00, 0xf5, 0x21, 0x00


	//----- nvinfo : EIATTR_KPARAM_INFO
	.align		4
.L_183:
        /*02c8*/ 	.byte	0x04, 0x17
        /*02ca*/ 	.short	(.L_185 - .L_184)
.L_184:
        /*02cc*/ 	.word	0x00000000
        /*02d0*/ 	.short	0x0000
        /*02d2*/ 	.short	0x0000
        /*02d4*/ 	.byte	0x00, 0xf5, 0x21, 0x00


	//----- nvinfo : EIATTR_SPARSE_MMA_MASK
	.align		4
.L_185:
        /*02d8*/ 	.byte	0x03, 0x50
        /*02da*/ 	.short	0x0000


	//----- nvinfo : EIATTR_MAXREG_COUNT
	.align		4
        /*02dc*/ 	.byte	0x03, 0x1b
        /*02de*/ 	.short	0x00ff


	//----- nvinfo : EIATTR_EXTERNS
	.align		4
        /*02e0*/ 	.byte	0x04, 0x0f
        /*02e2*/ 	.short	(.L_187 - .L_186)


	//   ....[0]....
	.align		4
.L_186:
        /*02e4*/ 	.word	index@(__assertfail)


	//----- nvinfo : EIATTR_MERCURY_ISA_VERSION
	.align		4
.L_187:
        /*02e8*/ 	.byte	0x03, 0x5f
        /*02ea*/ 	.short	0x0101


	//----- nvinfo : EIATTR_VRC_CTA_INIT_COUNT
	.align		4
        /*02ec*/ 	.byte	0x02, 0x4a
	.zero		1
	.zero		1


	//----- nvinfo : EIATTR_SYSCALL_OFFSETS
	.align		4
        /*02f0*/ 	.byte	0x04, 0x46
        /*02f2*/ 	.short	(.L_189 - .L_188)


	//   ....[0]....
.L_188:
        /*02f4*/ 	.word	0x000001a0


	//   ....[1]....
        /*02f8*/ 	.word	0x000002e0


	//----- nvinfo : EIATTR_EXIT_INSTR_OFFSETS
	.align		4
.L_189:
        /*02fc*/ 	.byte	0x04, 0x1c
        /*02fe*/ 	.short	(.L_191 - .L_190)


	//   ....[0]....
.L_190:
        /*0300*/ 	.word	0x00004110


	//   ....[1]....
        /*0304*/ 	.word	0x00004130


	//   ....[2]....
        /*0308*/ 	.word	0x00004270


	//----- nvinfo : EIATTR_CRS_STACK_SIZE
	.align		4
.L_191:
        /*030c*/ 	.byte	0x04, 0x1e
        /*030e*/ 	.short	(.L_193 - .L_192)
.L_192:
        /*0310*/ 	.word	0x00000000


	//----- nvinfo : EIATTR_CBANK_PARAM_SIZE
	.align		4
.L_193:
        /*0314*/ 	.byte	0x03, 0x19
        /*0316*/ 	.short	0x0148


	//----- nvinfo : EIATTR_PARAM_CBANK
	.align		4
        /*0318*/ 	.byte	0x04, 0x0a
        /*031a*/ 	.short	(.L_195 - .L_194)
	.align		4
.L_194:
        /*031c*/ 	.word	index@(.nv.constant0.CudaCovidAndEconomySimulationStep)
        /*0320*/ 	.short	0x0380
        /*0322*/ 	.short	0x0148


	//----- nvinfo : EIATTR_SW_WAR
	.align		4
.L_195:
        /*0324*/ 	.byte	0x04, 0x36
        /*0326*/ 	.short	(.L_197 - .L_196)
.L_196:
        /*0328*/ 	.word	0x00000008
.L_197:


//--------------------- .nv.callgraph             --------------------------
	.section	.nv.callgraph,"",@"SHT_CUDA_CALLGRAPH"
	.align	4
	.sectionentsize	8
	.align		4
        /*0000*/ 	.word	0x00000000
	.align		4
        /*0004*/ 	.word	0xffffffff
	.align		4
        /*0008*/ 	.word	index@(CudaComputeReward)
	.align		4
        /*000c*/ 	.word	index@(__assertfail)
	.align		4
        /*0010*/ 	.word	index@(CudaCovidAndEconomySimulationStep)
	.align		4
        /*0014*/ 	.word	index@(__assertfail)
	.align		4
        /*0018*/ 	.word	0x00000000
	.align		4
        /*001c*/ 	.word	0xfffffffe
	.align		4
        /*0020*/ 	.word	0x00000000
	.align		4
        /*0024*/ 	.word	0xfffffffd
	.align		4
        /*0028*/ 	.word	0x00000000
	.align		4
        /*002c*/ 	.word	0xfffffffc


//--------------------- .nv.constant4             --------------------------
	.section	.nv.constant4,"a",@progbits
	.align	8
	.align		8
.nv.constant4:
        /*0000*/ 	.dword	__assertfail
	.align		8
        /*0008*/ 	.dword	__unnamed_1
	.align		8
        /*0010*/ 	.dword	__unnamed_2
	.align		8
        /*0018*/ 	.dword	$str
	.align		8
        /*0020*/ 	.dword	$str$1
	.align		8
        /*0028*/ 	.dword	$str$2


//--------------------- .nv.constant3             --------------------------
	.section	.nv.constant3,"a",@progbits
	.align	4
.nv.constant3:
	.type		kEpsilon,@object
	.size		kEpsilon,(.L_0 - kEpsilon)
kEpsilon:
        /*0000*/ 	.byte	0xff, 0xe6, 0xdb, 0x2e
.L_0:


//--------------------- .text.CudaComputeReward   --------------------------
	.section	.text.CudaComputeReward,"ax",@progbits
	.align	128
        .global         CudaComputeReward
        .type           CudaComputeReward,@function
        .size           CudaComputeReward,(.L_x_143 - CudaComputeReward)
        .other          CudaComputeReward,@"STO_CUDA_ENTRY STV_DEFAULT"
CudaComputeReward:
.text.CudaComputeReward:
[----:B------:R-:W0:Y:S01]  /*0000*/  LDC R1, c[0x0][0x37c] ;  /* 0x0000df00ff017b82 */ /* 0x000e220000000800 */
[----:B------:R-:W1:Y:S07]  /*0010*/  S2R R19, SR_CTAID.X ;  /* 0x0000000000137919 */ /* 0x000e6e0000002500 */
[----:B------:R-:W1:Y:S01]  /*0020*/  LDC.64 R16, c[0x0][0x420] ;  /* 0x00010800ff107b82 */ /* 0x000e620000000a00 */
[----:B------:R-:W2:Y:S01]  /*0030*/  LDCU.64 UR36, c[0x0][0x358] ;  /* 0x00006b00ff2477ac */ /* 0x000ea20008000a00 */
[----:B------:R-:W3:Y:S01]  /*0040*/  LDCU UR4, c[0x0][0x42c] ;  /* 0x00008580ff0477ac */ /* 0x000ee20008000800 */
[----:B-1----:R-:W-:-:S05]  /*0050*/  IMAD.WIDE.U32 R16, R19, 0x4, R16 ;  /* 0x0000000413107825 */ /* 0x002fca00078e0010 */
[----:B--2---:R-:W3:Y:S01]  /*0060*/  LDG.E R0, desc[UR36][R16.64] ;  /* 0x0000002410007981 */ /* 0x004ee2000c1e1900 */
[----:B------:R-:W1:Y:S01]  /*0070*/  S2R R18, SR_TID.X ;  /* 0x0000000000127919 */ /* 0x000e620000002100 */
[C---:B---3--:R-:W-:Y:S02]  /*0080*/  ISETP.GT.AND P0, PT, R0.reuse, UR4, PT ;  /* 0x0000000400007c0c */ /* 0x048fe4000bf04270 */
[----:B------:R-:W-:-:S13]  /*0090*/  ISETP.GT.AND P1, PT, R0, RZ, PT ;  /* 0x000000ff0000720c */ /* 0x000fda0003f24270 */
[----:B01----:R-:W-:Y:S05]  /*00a0*/  @!P0 BRA P1, `(.L_x_0) ;  /* 0x0000000000408947 */ /* 0x003fea0000800000 */
[----:B------:R-:W-:Y:S01]  /*00b0*/  MOV R2, 0x0 ;  /* 0x0000000000027802 */ /* 0x000fe20000000f00 */
[----:B------:R-:W0:Y:S01]  /*00c0*/  LDCU.64 UR4, c[0x4][0x18] ;  /* 0x01000300ff0477ac */ /* 0x000e220008000a00 */
[----:B------:R-:W-:Y:S01]  /*00d0*/  HFMA2 R8, -RZ, RZ, 0, 3.063678741455078125e-05 ;  /* 0x00000202ff087431 */ /* 0x000fe200000001ff */
[----:B------:R-:W-:Y:S01]  /*00e0*/  MOV R12, 0x1 ;  /* 0x00000001000c7802 */ /* 0x000fe20000000f00 */
[----:B------:R-:W-:Y:S01]  /*00f0*/  HFMA2 R13, -RZ, RZ, 0, 0 ;  /* 0x00000000ff0d7431 */ /* 0x000fe200000001ff */
[----:B------:R-:W1:Y:S01]  /*0100*/  LDCU.64 UR6, c[0x4][0x20] ;  /* 0x01000400ff0677ac */ /* 0x000e620008000a00 */
[----:B------:R-:W2:Y:S01]  /*0110*/  LDC.64 R2, c[0x4][R2] ;  /* 0x0100000002027b82 */ /* 0x000ea20000000a00 */
[----:B------:R-:W3:Y:S01]  /*0120*/  LDCU.64 UR8, c[0x4][0x10] ;  /* 0x01000200ff0877ac */ /* 0x000ee20008000a00 */
[----:B0-----:R-:W-:Y:S02]  /*0130*/  MOV R4, UR4 ;  /* 0x0000000400047c02 */ /* 0x001fe40008000f00 */
[----:B------:R-:W-:-:S02]  /*0140*/  MOV R5, UR5 ;  /* 0x0000000500057c02 */ /* 0x000fc40008000f00 */
[----:B-1----:R-:W-:Y:S02]  /*0150*/  MOV R6, UR6 ;  /* 0x0000000600067c02 */ /* 0x002fe40008000f00 */
[----:B------:R-:W-:Y:S02]  /*0160*/  MOV R7, UR7 ;  /* 0x0000000700077c02 */ /* 0x000fe40008000f00 */
[----:B---3--:R-:W-:Y:S02]  /*0170*/  MOV R10, UR8 ;  /* 0x00000008000a7c02 */ /* 0x008fe40008000f00 */
[----:B------:R-:W-:-:S07]  /*0180*/  MOV R11, UR9 ;  /* 0x00000009000b7c02 */ /* 0x000fce0008000f00 */
[----:B------:R-:W-:-:S07]  /*0190*/  LEPC R20, `(.L_x_0) ;  /* 0x000000001014794e */ /* 0x000fce0000000000 */
[----:B--2---:R-:W-:Y:S05]  /*01a0*/  CALL.ABS.NOINC R2 ;  /* 0x0000000002007343 */ /* 0x004fea0003c00000 */
.L_x_0:
[----:B------:R-:W0:Y:S01]  /*01b0*/  LDCU UR4, c[0x0][0x428] ;  /* 0x00008500ff0477ac */ /* 0x000e220008000800 */
[----:B------:R-:W-:Y:S01]  /*01c0*/  BSSY.RECONVERGENT B6, `(.L_x_1) ;  /* 0x0000013000067945 */ /* 0x000fe20003800200 */
[----:B0-----:R-:W-:-:S13]  /*01d0*/  ISETP.GE.AND P0, PT, R18, UR4, PT ;  /* 0x0000000412007c0c */ /* 0x001fda000bf06270 */
[----:B------:R-:W-:Y:S05]  /*01e0*/  @!P0 BRA `(.L_x_2) ;  /* 0x0000000000408947 */ /* 0x000fea0003800000 */
[----:B------:R-:W-:Y:S01]  /*01f0*/  MOV R2, 0x0 ;  /* 0x0000000000027802 */ /* 0x000fe20000000f00 */
[----:B------:R-:W0:Y:S01]  /*0200*/  LDCU.64 UR4, c[0x4][0x28] ;  /* 0x01000500ff0477ac */ /* 0x000e220008000a00 */
[----:B------:R-:W-:Y:S01]  /*0210*/  HFMA2 R8, -RZ, RZ, 0, 3.07559967041015625e-05 ;  /* 0x00000204ff087431 */ /* 0x000fe200000001ff */
        /* <DEDUP_REMOVED lines=13> */
.L_x_2:
[----:B------:R-:W-:Y:S05]  /*02f0*/  BSYNC.RECONVERGENT B6 ;  /* 0x0000000000067941 */ /* 0x000fea0003800200 */
.L_x_1:
[----:B------:R-:W0:Y:S02]  /*0300*/  LDC.64 R4, c[0x0][0x428] ;  /* 0x00010a00ff047b82 */ /* 0x000e240000000a00 */
[----:B0-----:R-:W-:-:S04]  /*0310*/  IADD3 R7, PT, PT, R4, -0x1, RZ ;  /* 0xffffffff04077810 */ /* 0x001fc80007ffe0ff */
[----:B------:R-:W-:Y:S01]  /*0320*/  ISETP.GE.AND P0, PT, R18, R7, PT ;  /* 0x000000071200720c */ /* 0x000fe20003f06270 */
[----:B------:R-:W-:-:S04]  /*0330*/  IMAD R4, R7, R19, RZ ;  /* 0x0000001307047224 */ /* 0x000fc800078e02ff */
[----:B------:R-:W-:-:S08]  /*0340*/  IMAD R5, R4, R5, R4 ;  /* 0x0000000504057224 */ /* 0x000fd000078e0204 */
[----:B------:R-:W-:Y:S05]  /*0350*/  @P0 BRA `(.L_x_3) ;  /* 0x0000001000340947 */ /* 0x000fea0003800000 */
[----:B------:R-:W2:Y:S01]  /*0360*/  LDG.E R0, desc[UR36][R16.64] ;  /* 0x0000002410007981 */ /* 0x000ea2000c1e1900 */
[----:B------:R-:W0:Y:S01]  /*0370*/  LDC.64 R2, c[0x0][0x3e8] ;  /* 0x0000fa00ff027b82 */ /* 0x000e220000000a00 */
[----:B------:R-:W-:Y:S01]  /*0380*/  IADD3 R5, PT, PT, R5, R18, RZ ;  /* 0x0000001205057210 */ /* 0x000fe20007ffe0ff */
[----:B------:R-:W1:Y:S06]  /*0390*/  LDCU UR4, c[0x0][0x394] ;  /* 0x00007280ff0477ac */ /* 0x000e6c0008000800 */
[----:B------:R-:W3:Y:S01]  /*03a0*/  LDC.64 R8, c[0x0][0x400] ;  /* 0x00010000ff087b82 */ /* 0x000ee20000000a00 */
[----:B0-----:R-:W-:-:S06]  /*03b0*/  IMAD.WIDE.U32 R2, R18, 0x4, R2 ;  /* 0x0000000412027825 */ /* 0x001fcc00078e0002 */
[----:B------:R1:W4:Y:S01]  /*03c0*/  LDG.E R2, desc[UR36][R2.64] ;  /* 0x0000002402027981 */ /* 0x000322000c1e1900 */
[CC--:B--2---:R-:W-:Y:S02]  /*03d0*/  IMAD R6, R7.reuse, R0.reuse, -R7 ;  /* 0x0000000007067224 */ /* 0x0c4fe400078e0a07 */
[----:B------:R-:W-:-:S03]  /*03e0*/  IMAD R7, R7, R0, R5 ;  /* 0x0000000007077224 */ /* 0x000fc600078e0205 */
[----:B------:R-:W-:Y:S01]  /*03f0*/  IADD3 R5, PT, PT, R5, R6, RZ ;  /* 0x0000000605057210 */ /* 0x000fe20007ffe0ff */
[----:B---3--:R-:W-:-:S04]  /*0400*/  IMAD.WIDE R10, R7, 0x4, R8 ;  /* 0x00000004070a7825 */ /* 0x008fc800078e0208 */
[----:B------:R-:W-:Y:S01]  /*0410*/  IMAD.WIDE R8, R5, 0x4, R8 ;  /* 0x0000000405087825 */ /* 0x000fe200078e0208 */
[----:B------:R0:W2:Y:S05]  /*0420*/  LDG.E R0, desc[UR36][R10.64] ;  /* 0x000000240a007981 */ /* 0x0000aa000c1e1900 */
[----:B------:R-:W2:Y:S01]  /*0430*/  LDG.E R9, desc[UR36][R8.64] ;  /* 0x0000002408097981 */ /* 0x000ea2000c1e1900 */
[----:B-1----:R-:W-:-:S04]  /*0440*/  I2FP.F32.S32 R3, UR4 ;  /* 0x0000000400037c45 */ /* 0x002fc80008201400 */
[----:B------:R-:W1:Y:S08]  /*0450*/  MUFU.RCP R6, R3 ;  /* 0x0000000300067308 */ /* 0x000e700000001000 */
[----:B----4-:R-:W3:Y:S01]  /*0460*/  FCHK P0, R2, R3 ;  /* 0x0000000302007302 */ /* 0x010ee20000000000 */
[----:B-1----:R-:W-:-:S04]  /*0470*/  FFMA R5, -R3, R6, 1 ;  /* 0x3f80000003057423 */ /* 0x002fc80000000106 */
[----:B------:R-:W-:-:S04]  /*0480*/  FFMA R5, R6, R5, R6 ;  /* 0x0000000506057223 */ /* 0x000fc80000000006 */
[----:B------:R-:W-:Y:S01]  /*0490*/  FFMA R6, R2, R5, RZ ;  /* 0x0000000502067223 */ /* 0x000fe200000000ff */
[----:B------:R-:W-:Y:S03]  /*04a0*/  BSSY.RECONVERGENT B2, `(.L_x_4) ;  /* 0x0000008000027945 */ /* 0x000fe60003800200 */
[----:B------:R-:W-:-:S04]  /*04b0*/  FFMA R12, -R3, R6, R2 ;  /* 0x00000006030c7223 */ /* 0x000fc80000000102 */
[----:B0-----:R-:W-:Y:S01]  /*04c0*/  FFMA R11, R5, R12, R6 ;  /* 0x0000000c050b7223 */ /* 0x001fe20000000006 */
[----:B------:R-:W-:Y:S01]  /*04d0*/  MOV R6, 0x3f800000 ;  /* 0x3f80000000067802 */ /* 0x000fe20000000f00 */
[----:B--2---:R-:W-:Y:S01]  /*04e0*/  FADD R0, R0, -R9 ;  /* 0x8000000900007221 */ /* 0x004fe20000000000 */
[----:B---3--:R-:W-:Y:S06]  /*04f0*/  @!P0 BRA `(.L_x_5) ;  /* 0x0000000000088947 */ /* 0x008fec0003800000 */
[----:B------:R-:W-:-:S07]  /*0500*/  MOV R8, 0x520 ;  /* 0x0000052000087802 */ /* 0x000fce0000000f00 */
[----:B------:R-:W-:Y:S05]  /*0510*/  CALL.REL.NOINC `($__internal_0_$__cuda_sm3x_div_rn_noftz_f32_slowpath) ;  /* 0x0000003400a87944 */ /* 0x000fea0003c00000 */
.L_x_5:
[----:B------:R-:W-:Y:S05]  /*0520*/  BSYNC.RECONVERGENT B2 ;  /* 0x0000000000027941 */ /* 0x000fea0003800200 */
.L_x_4:
[----:B------:R-:W0:Y:S01]  /*0530*/  MUFU.RCP R2, R11 ;  /* 0x0000000b00027308 */ /* 0x000e220000001000 */
[----:B------:R-:W-:Y:S07]  /*0540*/  BSSY.RECONVERGENT B2, `(.L_x_6) ;  /* 0x000000d000027945 */ /* 0x000fee0003800200 */
[----:B------:R-:W1:Y:S01]  /*0550*/  FCHK P0, -R0, R11 ;  /* 0x0000000b00007302 */ /* 0x000e620000000100 */
[----:B0-----:R-:W-:-:S04]  /*0560*/  FFMA R3, R2, -R11, 1 ;  /* 0x3f80000002037423 */ /* 0x001fc8000000080b */
[----:B------:R-:W-:-:S04]  /*0570*/  FFMA R3, R2, R3, R2 ;  /* 0x0000000302037223 */ /* 0x000fc80000000002 */
[----:B------:R-:W-:-:S04]  /*0580*/  FFMA R2, -R0, R3, RZ ;  /* 0x0000000300027223 */ /* 0x000fc800000001ff */
[----:B------:R-:W-:-:S04]  /*0590*/  FFMA R5, R2, -R11, -R0 ;  /* 0x8000000b02057223 */ /* 0x000fc80000000800 */
[----:B------:R-:W-:Y:S01]  /*05a0*/  FFMA R5, R3, R5, R2 ;  /* 0x0000000503057223 */ /* 0x000fe20000000002 */
[----:B-1----:R-:W-:Y:S06]  /*05b0*/  @!P0 BRA `(.L_x_7) ;  /* 0x0000000000148947 */ /* 0x002fec0003800000 */
[----:B------:R-:W-:Y:S01]  /*05c0*/  FADD R2, -R0, -RZ ;  /* 0x800000ff00027221 */ /* 0x000fe20000000100 */
[----:B------:R-:W-:Y:S02]  /*05d0*/  MOV R3, R11 ;  /* 0x0000000b00037202 */ /* 0x000fe40000000f00 */
[----:B------:R-:W-:-:S07]  /*05e0*/  MOV R8, 0x600 ;  /* 0x0000060000087802 */ /* 0x000fce0000000f00 */
[----:B------:R-:W-:Y:S05]  /*05f0*/  CALL.REL.NOINC `($__internal_0_$__cuda_sm3x_div_rn_noftz_f32_slowpath) ;  /* 0x0000003400707944 */ /* 0x000fea0003c00000 */
[----:B------:R-:W-:-:S07]  /*0600*/  MOV R5, R11 ;  /* 0x0000000b00057202 */ /* 0x000fce0000000f00 */
.L_x_7:
[----:B------:R-:W-:Y:S05]  /*0610*/  BSYNC.RECONVERGENT B2 ;  /* 0x0000000000027941 */ /* 0x000fea0003800200 */
.L_x_6:
[----:B------:R-:W0:Y:S08]  /*0620*/  LDC.64 R8, c[0x0][0x3f0] ;  /* 0x0000fc00ff087b82 */ /* 0x000e300000000a00 */
[----:B------:R-:W1:Y:S01]  /*0630*/  LDC.64 R2, c[0x0][0x410] ;  /* 0x00010400ff027b82 */ /* 0x000e620000000a00 */
[----:B0-----:R-:W-:-:S06]  /*0640*/  IMAD.WIDE.U32 R8, R18, 0x4, R8 ;  /* 0x0000000412087825 */ /* 0x001fcc00078e0008 */
[----:B------:R-:W2:Y:S01]  /*0650*/  LDG.E R9, desc[UR36][R8.64] ;  /* 0x0000002408097981 */ /* 0x000ea2000c1e1900 */
[----:B-1----:R-:W-:-:S06]  /*0660*/  IMAD.WIDE R2, R7, 0x4, R2 ;  /* 0x0000000407027825 */ /* 0x002fcc00078e0202 */
[----:B------:R-:W3:Y:S01]  /*0670*/  LDG.E R2, desc[UR36][R2.64] ;  /* 0x0000002402027981 */ /* 0x000ee2000c1e1900 */
[----:B------:R-:W-:Y:S01]  /*0680*/  BSSY.RECONVERGENT B2, `(.L_x_8) ;  /* 0x000000d000027945 */ /* 0x000fe20003800200 */
[----:B--2---:R-:W0:Y:S08]  /*0690*/  MUFU.RCP R0, R9 ;  /* 0x0000000900007308 */ /* 0x004e300000001000 */
[----:B---3--:R-:W1:Y:S01]  /*06a0*/  FCHK P0, R2, R9 ;  /* 0x0000000902007302 */ /* 0x008e620000000000 */
[----:B0-----:R-:W-:-:S04]  /*06b0*/  FFMA R7, -R9, R0, 1 ;  /* 0x3f80000009077423 */ /* 0x001fc80000000100 */
[----:B------:R-:W-:-:S04]  /*06c0*/  FFMA R7, R0, R7, R0 ;  /* 0x0000000700077223 */ /* 0x000fc80000000000 */
[----:B------:R-:W-:-:S04]  /*06d0*/  FFMA R0, R2, R7, RZ ;  /* 0x0000000702007223 */ /* 0x000fc800000000ff */
[----:B------:R-:W-:-:S04]  /*06e0*/  FFMA R10, -R9, R0, R2 ;  /* 0x00000000090a7223 */ /* 0x000fc80000000102 */
[----:B------:R-:W-:Y:S01]  /*06f0*/  FFMA R0, R7, R10, R0 ;  /* 0x0000000a07007223 */ /* 0x000fe20000000000 */
[----:B-1----:R-:W-:Y:S06]  /*0700*/  @!P0 BRA `(.L_x_9) ;  /* 0x0000000000108947 */ /* 0x002fec0003800000 */
[----:B------:R-:W-:Y:S02]  /*0710*/  MOV R3, R9 ;  /* 0x0000000900037202 */ /* 0x000fe40000000f00 */
[----:B------:R-:W-:-:S07]  /*0720*/  MOV R8, 0x740 ;  /* 0x0000074000087802 */ /* 0x000fce0000000f00 */
[----:B------:R-:W-:Y:S05]  /*0730*/  CALL.REL.NOINC `($__internal_0_$__cuda_sm3x_div_rn_noftz_f32_slowpath) ;  /* 0x0000003400207944 */ /* 0x000fea0003c00000 */
[----:B------:R-:W-:-:S07]  /*0740*/  MOV R0, R11 ;  /* 0x0000000b00007202 */ /* 0x000fce0000000f00 */
.L_x_9:
[----:B------:R-:W-:Y:S05]  /*0750*/  BSYNC.RECONVERGENT B2 ;  /* 0x0000000000027941 */ /* 0x000fea0003800200 */
.L_x_8:
[----:B------:R-:W0:Y:S01]  /*0760*/  LDCU UR4, c[0x0][0x390] ;  /* 0x00007200ff0477ac */ /* 0x000e220008000800 */
[----:B------:R-:W-:Y:S01]  /*0770*/  MOV R13, 0x3a2c32e4 ;  /* 0x3a2c32e4000d7802 */ /* 0x000fe20000000f00 */
[----:B------:R-:W-:Y:S01]  /*0780*/  BSSY.RECONVERGENT B0, `(.L_x_10) ;  /* 0x0000062000007945 */ /* 0x000fe20003800200 */
[----:B------:R-:W-:Y:S01]  /*0790*/  UMOV UR5, 0x3fb99999 ;  /* 0x3fb9999900057882 */ /* 0x000fe20000000000 */
[----:B0-----:R-:W-:Y:S01]  /*07a0*/  I2FP.F32.S32 R7, UR4 ;  /* 0x0000000400077c45 */ /* 0x001fe20008201400 */
[----:B------:R-:W-:-:S04]  /*07b0*/  UMOV UR4, 0x9999999a ;  /* 0x9999999a00047882 */ /* 0x000fc80000000000 */
[----:B------:R-:W-:-:S04]  /*07c0*/  FMUL R2, R7, R0 ;  /* 0x0000000007027220 */ /* 0x000fc80000400000 */
[----:B------:R-:W0:Y:S01]  /*07d0*/  F2F.F64.F32 R8, R2 ;  /* 0x0000000200087310 */ /* 0x000e220000201800 */
[----:B------:R-:W-:Y:S01]  /*07e0*/  FMNMX.NAN R0, R2, 3, PT ;  /* 0x4040000002007809 */ /* 0x000fe20003820000 */
[----:B0-----:R-:W-:-:S06]  /*07f0*/  DSETP.GEU.AND P0, PT, R8, UR4, PT ;  /* 0x0000000408007e2a */ /* 0x001fcc000bf0e000 */
[----:B------:R-:W-:-:S04]  /*0800*/  FSEL R0, R0, 0.10000000149011611938, P0 ;  /* 0x3dcccccd00007808 */ /* 0x000fc80000000000 */
[C---:B------:R-:W-:Y:S01]  /*0810*/  FSETP.GEU.AND P0, PT, |R0|.reuse, 1.175494350822287508e-38, PT ;  /* 0x008000000000780b */ /* 0x040fe20003f0e200 */
[----:B------:R-:W-:-:S05]  /*0820*/  FMUL R3, |R0|, 16777216 ;  /* 0x4b80000000037820 */ /* 0x000fca0000400200 */
[----:B------:R-:W-:-:S04]  /*0830*/  FSEL R3, R3, |R0|, !P0 ;  /* 0x4000000003037208 */ /* 0x000fc80004000000 */
[----:B------:R-:W-:-:S04]  /*0840*/  IADD3 R8, PT, PT, R3, -0x3f3504f3, RZ ;  /* 0xc0cafb0d03087810 */ /* 0x000fc80007ffe0ff */
[----:B------:R-:W-:-:S04]  /*0850*/  LOP3.LUT R8, R8, 0xff800000, RZ, 0xc0, !PT ;  /* 0xff80000008087812 */ /* 0x000fc800078ec0ff */
[-C--:B------:R-:W-:Y:S02]  /*0860*/  IADD3 R3, PT, PT, R3, -R8.reuse, RZ ;  /* 0x8000000803037210 */ /* 0x080fe40007ffe0ff */
[----:B------:R-:W-:-:S03]  /*0870*/  I2FP.F32.S32 R8, R8 ;  /* 0x0000000800087245 */ /* 0x000fc60000201400 */
[C---:B------:R-:W-:Y:S01]  /*0880*/  FADD R10, R3.reuse, 1 ;  /* 0x3f800000030a7421 */ /* 0x040fe20000000000 */
[----:B------:R-:W-:Y:S01]  /*0890*/  FADD R11, R3, -1 ;  /* 0xbf800000030b7421 */ /* 0x000fe20000000000 */
[----:B------:R-:W-:-:S03]  /*08a0*/  FSEL R3, RZ, -24, P0 ;  /* 0xc1c00000ff037808 */ /* 0x000fc60000000000 */
[----:B------:R-:W-:Y:S01]  /*08b0*/  FADD R9, R11, R11 ;  /* 0x0000000b0b097221 */ /* 0x000fe20000000000 */
[----:B------:R-:W0:Y:S03]  /*08c0*/  MUFU.RCP R10, R10 ;  /* 0x0000000a000a7308 */ /* 0x000e260000001000 */
[----:B0-----:R-:W-:Y:S01]  /*08d0*/  FMUL R2, R10, R9 ;  /* 0x000000090a027220 */ /* 0x001fe20000400000 */
[----:B------:R-:W-:-:S03]  /*08e0*/  FFMA R9, R8, 1.1920928955078125e-07, R3 ;  /* 0x3400000008097823 */ /* 0x000fc60000000003 */
[----:B------:R-:W-:Y:S01]  /*08f0*/  FADD R12, R11, -R2 ;  /* 0x800000020b0c7221 */ /* 0x000fe20000000000 */
[CC--:B------:R-:W-:Y:S01]  /*0900*/  FMUL R8, R2.reuse, R2.reuse ;  /* 0x0000000202087220 */ /* 0x0c0fe20000400000 */
[----:B------:R-:W-:Y:S02]  /*0910*/  FFMA R3, R2, 1.4426950216293334961, R9 ;  /* 0x3fb8aa3b02037823 */ /* 0x000fe40000000009 */
[----:B------:R-:W-:Y:S01]  /*0920*/  FADD R12, R12, R12 ;  /* 0x0000000c0c0c7221 */ /* 0x000fe20000000000 */
[C---:B------:R-:W-:Y:S01]  /*0930*/  FFMA R13, R8.reuse, R13, 0.0032181653659790754318 ;  /* 0x3b52e7db080d7423 */ /* 0x040fe2000000000d */
[----:B------:R-:W-:Y:S02]  /*0940*/  FADD R9, R9, -R3 ;  /* 0x8000000309097221 */ /* 0x000fe40000000000 */
[----:B------:R-:W-:Y:S01]  /*0950*/  FFMA R11, R11, -R2, R12 ;  /* 0x800000020b0b7223 */ /* 0x000fe2000000000c */
[----:B------:R-:W-:Y:S01]  /*0960*/  FFMA R13, R8, R13, 0.018033718690276145935 ;  /* 0x3c93bb73080d7423 */ /* 0x000fe2000000000d */
[----:B------:R-:W0:Y:S02]  /*0970*/  LDC R12, c[0x0][0x39c] ;  /* 0x0000e700ff0c7b82 */ /* 0x000e240000000800 */
[----:B------:R-:W-:Y:S01]  /*0980*/  FMUL R11, R10, R11 ;  /* 0x0000000b0a0b7220 */ /* 0x000fe20000400000 */
[----:B------:R-:W-:Y:S01]  /*0990*/  FFMA R10, R2, 1.4426950216293334961, R9 ;  /* 0x3fb8aa3b020a7823 */ /* 0x000fe20000000009 */
[----:B------:R-:W-:-:S03]  /*09a0*/  FFMA R13, R8, R13, 0.12022458761930465698 ;  /* 0x3df6384f080d7423 */ /* 0x000fc6000000000d */
[----:B------:R-:W-:Y:S01]  /*09b0*/  FFMA R9, R11, 1.4426950216293334961, R10 ;  /* 0x3fb8aa3b0b097823 */ /* 0x000fe2000000000a */
[----:B------:R-:W-:-:S03]  /*09c0*/  FMUL R13, R8, R13 ;  /* 0x0000000d080d7220 */ /* 0x000fc60000400000 */
[----:B------:R-:W-:Y:S01]  /*09d0*/  FFMA R8, R2, 1.9251366722983220825e-08, R9 ;  /* 0x32a55e3402087823 */ /* 0x000fe20000000009 */
[----:B------:R-:W-:-:S04]  /*09e0*/  FMUL R9, R13, 3 ;  /* 0x404000000d097820 */ /* 0x000fc80000400000 */
[----:B------:R-:W-:-:S04]  /*09f0*/  FFMA R8, R11, R9, R8 ;  /* 0x000000090b087223 */ /* 0x000fc80000000008 */
[----:B------:R-:W-:Y:S01]  /*0a00*/  FFMA R8, R2, R13, R8 ;  /* 0x0000000d02087223 */ /* 0x000fe20000000008 */
[----:B0-----:R-:W-:-:S03]  /*0a10*/  FADD R9, -R12, 1 ;  /* 0x3f8000000c097421 */ /* 0x001fc60000000100 */
[----:B------:R-:W-:-:S04]  /*0a20*/  FADD R10, R3, R8 ;  /* 0x00000008030a7221 */ /* 0x000fc80000000000 */
[----:B------:R-:W-:Y:S01]  /*0a30*/  FMUL R2, R9, R10 ;  /* 0x0000000a09027220 */ /* 0x000fe20000400000 */
[----:B------:R-:W-:-:S03]  /*0a40*/  FADD R3, -R3, R10 ;  /* 0x0000000a03037221 */ /* 0x000fc60000000100 */
[----:B------:R-:W0:Y:S01]  /*0a50*/  FRND R11, R2 ;  /* 0x00000002000b7307 */ /* 0x000e220000201000 */
[----:B------:R-:W-:Y:S01]  /*0a60*/  FADD R8, R8, -R3 ;  /* 0x8000000308087221 */ /* 0x000fe20000000000 */
[C---:B------:R-:W-:Y:S01]  /*0a70*/  FFMA R3, R9.reuse, R10, -R2 ;  /* 0x0000000a09037223 */ /* 0x040fe20000000802 */
[----:B------:R-:W-:Y:S01]  /*0a80*/  HFMA2 R10, -RZ, RZ, 0.64013671875, -15.109375 ;  /* 0x391fcb8eff0a7431 */ /* 0x000fe200000001ff */
[C---:B------:R-:W-:Y:S02]  /*0a90*/  FSETP.GT.AND P1, PT, |R2|.reuse, 152, PT ;  /* 0x431800000200780b */ /* 0x040fe40003f24200 */
[----:B------:R-:W-:Y:S01]  /*0aa0*/  FFMA R3, R9, R8, R3 ;  /* 0x0000000809037223 */ /* 0x000fe20000000003 */
[C---:B------:R-:W-:Y:S01]  /*0ab0*/  FSETP.GEU.AND P2, PT, R2.reuse, RZ, PT ;  /* 0x000000ff0200720b */ /* 0x040fe20003f4e000 */
[----:B0-----:R-:W-:Y:S01]  /*0ac0*/  FADD R8, R2, -R11 ;  /* 0x8000000b02087221 */ /* 0x001fe20000000000 */
[----:B------:R-:W-:-:S03]  /*0ad0*/  FSETP.GT.AND P0, PT, R11, RZ, PT ;  /* 0x000000ff0b00720b */ /* 0x000fc60003f04000 */
[----:B------:R-:W-:Y:S01]  /*0ae0*/  FADD R3, R3, R8 ;  /* 0x0000000803037221 */ /* 0x000fe20000000000 */
[----:B------:R-:W-:Y:S02]  /*0af0*/  SEL R11, RZ, 0x83000000, P0 ;  /* 0x83000000ff0b7807 */ /* 0x000fe40000000000 */
[----:B------:R-:W-:Y:S01]  /*0b00*/  FSETP.NEU.AND P0, PT, R0, 1, PT ;  /* 0x3f8000000000780b */ /* 0x000fe20003f0d000 */
[----:B------:R-:W-:Y:S01]  /*0b10*/  FFMA R8, R3, R10, 0.0013391353422775864601 ;  /* 0x3aaf85ed03087423 */ /* 0x000fe2000000000a */
[----:B------:R-:W-:Y:S01]  /*0b20*/  IADD3 R13, PT, PT, R11, 0x7f000000, RZ ;  /* 0x7f0000000b0d7810 */ /* 0x000fe20007ffe0ff */
[----:B------:R-:W0:Y:S01]  /*0b30*/  F2I.NTZ R10, R2 ;  /* 0x00000002000a7305 */ /* 0x000e220000203100 */
[----:B------:R-:W-:Y:S01]  /*0b40*/  FSETP.EQ.OR P0, PT, R9, RZ, !P0 ;  /* 0x000000ff0900720b */ /* 0x000fe20004702400 */
[----:B------:R-:W-:-:S04]  /*0b50*/  FFMA R8, R3, R8, 0.0096188392490148544312 ;  /* 0x3c1d985603087423 */ /* 0x000fc80000000008 */
[----:B------:R-:W-:-:S04]  /*0b60*/  FFMA R8, R3, R8, 0.055503588169813156128 ;  /* 0x3d6357bb03087423 */ /* 0x000fc80000000008 */
[----:B------:R-:W-:-:S04]  /*0b70*/  FFMA R8, R3, R8, 0.24022644758224487305 ;  /* 0x3e75fdec03087423 */ /* 0x000fc80000000008 */
[----:B------:R-:W-:Y:S01]  /*0b80*/  FFMA R8, R3, R8, 0.69314718246459960938 ;  /* 0x3f31721803087423 */ /* 0x000fe20000000008 */
[----:B0-----:R-:W-:-:S03]  /*0b90*/  LEA R11, R10, -R11, 0x17 ;  /* 0x8000000b0a0b7211 */ /* 0x001fc600078eb8ff */
[----:B------:R-:W-:-:S04]  /*0ba0*/  FFMA R8, R3, R8, 1 ;  /* 0x3f80000003087423 */ /* 0x000fc80000000008 */
[----:B------:R-:W-:-:S04]  /*0bb0*/  FMUL R8, R8, R13 ;  /* 0x0000000d08087220 */ /* 0x000fc80000400000 */
[----:B------:R-:W-:Y:S01]  /*0bc0*/  FMUL R11, R8, R11 ;  /* 0x0000000b080b7220 */ /* 0x000fe20000400000 */
[----:B------:R-:W-:Y:S01]  /*0bd0*/  @P1 FSEL R11, RZ, +INF , !P2 ;  /* 0x7f800000ff0b1808 */ /* 0x000fe20005000000 */
[----:B------:R-:W-:Y:S06]  /*0be0*/  @P0 BRA `(.L_x_11) ;  /* 0x00000000006c0947 */ /* 0x000fec0003800000 */
[----:B------:R-:W-:-:S04]  /*0bf0*/  FSETP.NAN.AND P0, PT, |R9|, |R9|, PT ;  /* 0x400000090900720b */ /* 0x000fc80003f08200 */
[----:B------:R-:W-:-:S13]  /*0c00*/  FSETP.NUM.AND P0, PT, |R0|, |R0|, !P0 ;  /* 0x400000000000720b */ /* 0x000fda0004707200 */
[----:B------:R-:W-:Y:S01]  /*0c10*/  @!P0 FADD R6, R0, R9 ;  /* 0x0000000900068221 */ /* 0x000fe20000000000 */
[----:B------:R-:W-:Y:S06]  /*0c20*/  @!P0 BRA `(.L_x_11) ;  /* 0x00000000005c8947 */ /* 0x000fec0003800000 */
[----:B------:R-:W-:Y:S01]  /*0c30*/  FMUL R3, R9, 0.5 ;  /* 0x3f00000009037820 */ /* 0x000fe20000400000 */
[----:B------:R-:W-:-:S04]  /*0c40*/  FSETP.NEU.AND P0, PT, |R0|, +INF , PT ;  /* 0x7f8000000000780b */ /* 0x000fc80003f0d200 */
[----:B------:R-:W-:Y:S01]  /*0c50*/  FSETP.NEU.AND P0, PT, R0, RZ, P0 ;  /* 0x000000ff0000720b */ /* 0x000fe2000070d000 */
[----:B------:R-:W0:Y:S03]  /*0c60*/  FRND.TRUNC R3, R3 ;  /* 0x0000000300037307 */ /* 0x000e26000020d000 */
[----:B------:R-:W-:Y:S01]  /*0c70*/  FSETP.GEU.OR P1, PT, -R12, -1, P0 ;  /* 0xbf8000000c00780b */ /* 0x000fe2000072e500 */
[----:B0-----:R-:W-:-:S04]  /*0c80*/  FADD R2, R3, R3 ;  /* 0x0000000303027221 */ /* 0x001fc80000000000 */
[----:B------:R-:W-:-:S04]  /*0c90*/  FADD R8, R9, -R2 ;  /* 0x8000000209087221 */ /* 0x000fc80000000000 */
[----:B------:R-:W-:Y:S01]  /*0ca0*/  @!P0 FADD R2, R0, R0 ;  /* 0x0000000000028221 */ /* 0x000fe20000000000 */
[----:B------:R-:W-:-:S04]  /*0cb0*/  FSETP.NEU.AND P2, PT, |R8|, 1, !P0 ;  /* 0x3f8000000800780b */ /* 0x000fc8000474d200 */
[----:B------:R-:W-:-:S09]  /*0cc0*/  @!P1 LOP3.LUT R2, R2, 0x7f800000, RZ, 0x3c, !PT ;  /* 0x7f80000002029812 */ /* 0x000fd200078e3cff */
[----:B------:R-:W-:-:S04]  /*0cd0*/  @P2 LOP3.LUT R2, R2, 0x7fffffff, RZ, 0xc0, !PT ;  /* 0x7fffffff02022812 */ /* 0x000fc800078ec0ff */
[----:B------:R-:W-:Y:S01]  /*0ce0*/  @!P0 MOV R6, R2 ;  /* 0x0000000200068202 */ /* 0x000fe20000000f00 */
[----:B------:R-:W-:Y:S06]  /*0cf0*/  @!P0 BRA `(.L_x_11) ;  /* 0x0000000000288947 */ /* 0x000fec0003800000 */
[----:B------:R-:W-:Y:S02]  /*0d00*/  FSETP.NEU.AND P0, PT, |R9|, +INF , PT ;  /* 0x7f8000000900780b */ /* 0x000fe40003f0d200 */
[----:B------:R-:W-:-:S13]  /*0d10*/  FSETP.EQ.AND P1, PT, R0, -1, PT ;  /* 0xbf8000000000780b */ /* 0x000fda0003f22000 */
[----:B------:R-:W-:Y:S05]  /*0d20*/  @!P0 BRA P1, `(.L_x_11) ;  /* 0x00000000001c8947 */ /* 0x000fea0000800000 */
[----:B------:R-:W-:Y:S02]  /*0d30*/  FSETP.GEU.AND P1, PT, R0, RZ, PT ;  /* 0x000000ff0000720b */ /* 0x000fe40003f2e000 */
[----:B------:R-:W-:-:S11]  /*0d40*/  MOV R6, R11 ;  /* 0x0000000b00067202 */ /* 0x000fd60000000f00 */
[----:B------:R-:W0:Y:S01]  /*0d50*/  @!P1 FRND.FLOOR R0, R9 ;  /* 0x0000000900009307 */ /* 0x000e220000205000 */
[----:B------:R-:W-:Y:S02]  /*0d60*/  @!P1 FSETP.NEU.AND P2, PT, |R8|, 1, PT ;  /* 0x3f8000000800980b */ /* 0x000fe40003f4d200 */
[----:B0-----:R-:W-:Y:S02]  /*0d70*/  @!P1 FSETP.NEU.AND P0, PT, R9, R0, PT ;  /* 0x000000000900920b */ /* 0x001fe40003f0d000 */
[----:B------:R-:W-:-:S04]  /*0d80*/  @!P1 FSEL R0, R11, -R11, P2 ;  /* 0x8000000b0b009208 */ /* 0x000fc80001000000 */
[----:B------:R-:W-:-:S07]  /*0d90*/  @!P1 FSEL R6, R0, +QNAN , !P0 ;  /* 0x7fffffff00069808 */ /* 0x000fce0004000000 */
.L_x_11:
[----:B------:R-:W-:Y:S05]  /*0da0*/  BSYNC.RECONVERGENT B0 ;  /* 0x0000000000007941 */ /* 0x000fea0003800200 */
.L_x_10:
[----:B------:R-:W0:Y:S01]  /*0db0*/  MUFU.RCP R0, R9 ;  /* 0x0000000900007308 */ /* 0x000e220000001000 */
[----:B------:R-:W-:Y:S01]  /*0dc0*/  FADD R2, R6, -1 ;  /* 0xbf80000006027421 */ /* 0x000fe20000000000 */
[----:B------:R-:W-:Y:S06]  /*0dd0*/  BSSY.RECONVERGENT B2, `(.L_x_12) ;  /* 0x000000c000027945 */ /* 0x000fec0003800200 */
[----:B------:R-:W1:Y:S01]  /*0de0*/  FCHK P0, R2, R9 ;  /* 0x0000000902007302 */ /* 0x000e620000000000 */
        /* <DEDUP_REMOVED lines=10> */
.L_x_13:
[----:B------:R-:W-:Y:S05]  /*0e90*/  BSYNC.RECONVERGENT B2 ;  /* 0x0000000000027941 */ /* 0x000fea0003800200 */
.L_x_12:
[----:B------:R-:W0:Y:S01]  /*0ea0*/  MUFU.RCP R6, R7 ;  /* 0x0000000700067308 */ /* 0x000e220000001000 */
[----:B------:R-:W-:Y:S01]  /*0eb0*/  FADD R2, R0, 1 ;  /* 0x3f80000000027421 */ /* 0x000fe20000000000 */
        /* <DEDUP_REMOVED lines=12> */
.L_x_15:
[----:B------:R-:W-:Y:S05]  /*0f80*/  BSYNC.RECONVERGENT B2 ;  /* 0x0000000000027941 */ /* 0x000fea0003800200 */
.L_x_14:
[----:B------:R-:W0:Y:S01]  /*0f90*/  LDC.64 R6, c[0x0][0x3a0] ;  /* 0x0000e800ff067b82 */ /* 0x000e220000000a00 */
[----:B------:R-:W1:Y:S07]  /*0fa0*/  LDCU UR4, c[0x3][URZ] ;  /* 0x00c00000ff0477ac */ /* 0x000e6e0008000800 */
[----:B------:R-:W2:Y:S01]  /*0fb0*/  LDC.64 R8, c[0x0][0x3a8] ;  /* 0x0000ea00ff087b82 */ /* 0x000ea20000000a00 */
[----:B0-----:R-:W-:-:S06]  /*0fc0*/  IMAD.WIDE.U32 R6, R18, 0x4, R6 ;  /* 0x0000000412067825 */ /* 0x001fcc00078e0006 */
[----:B------:R-:W3:Y:S01]  /*0fd0*/  LDG.E R6, desc[UR36][R6.64] ;  /* 0x0000002406067981 */ /* 0x000ee2000c1e1900 */
[----:B--2---:R-:W-:-:S06]  /*0fe0*/  IMAD.WIDE.U32 R8, R18, 0x4, R8 ;  /* 0x0000000412087825 */ /* 0x004fcc00078e0008 */
[----:B------:R-:W3:Y:S01]  /*0ff0*/  LDG.E R9, desc[UR36][R8.64] ;  /* 0x0000002408097981 */ /* 0x000ee2000c1e1900 */
[----:B------:R-:W-:Y:S01]  /*1000*/  BSSY.RECONVERGENT B2, `(.L_x_16) ;  /* 0x000000f000027945 */ /* 0x000fe20003800200 */
[----:B---3--:R-:W-:-:S04]  /*1010*/  FADD R2, -R6, R9 ;  /* 0x0000000906027221 */ /* 0x008fc80000000100 */
[----:B-1----:R-:W-:-:S04]  /*1020*/  FADD R3, R2, UR4 ;  /* 0x0000000402037e21 */ /* 0x002fc80008000000 */
[----:B------:R-:W0:Y:S01]  /*1030*/  MUFU.RCP R10, R3 ;  /* 0x00000003000a7308 */ /* 0x000e220000001000 */
[----:B------:R-:W-:-:S07]  /*1040*/  FADD R2, -R6, R5 ;  /* 0x0000000506027221 */ /* 0x000fce0000000100 */
[----:B------:R-:W1:Y:S01]  /*1050*/  FCHK P0, R2, R3 ;  /* 0x0000000302007302 */ /* 0x000e620000000000 */
[----:B0-----:R-:W-:-:S04]  /*1060*/  FFMA R11, -R3, R10, 1 ;  /* 0x3f800000030b7423 */ /* 0x001fc8000000010a */
[----:B------:R-:W-:-:S04]  /*1070*/  FFMA R11, R10, R11, R10 ;  /* 0x0000000b0a0b7223 */ /* 0x000fc8000000000a */
[----:B------:R-:W-:-:S04]  /*1080*/  FFMA R10, R2, R11, RZ ;  /* 0x0000000b020a7223 */ /* 0x000fc800000000ff */
[----:B------:R-:W-:-:S04]  /*1090*/  FFMA R5, -R3, R10, R2 ;  /* 0x0000000a03057223 */ /* 0x000fc80000000102 */
[----:B------:R-:W-:Y:S01]  /*10a0*/  FFMA R5, R11, R5, R10 ;  /* 0x000000050b057223 */ /* 0x000fe2000000000a */
[----:B-1----:R-:W-:Y:S06]  /*10b0*/  @!P0 BRA `(.L_x_17) ;  /* 0x00000000000c8947 */ /* 0x002fec0003800000 */
[----:B------:R-:W-:-:S07]  /*10c0*/  MOV R8, 0x10e0 ;  /* 0x000010e000087802 */ /* 0x000fce0000000f00 */
[----:B------:R-:W-:Y:S05]  /*10d0*/  CALL.REL.NOINC `($__internal_0_$__cuda_sm3x_div_rn_noftz_f32_slowpath) ;  /* 0x0000002800b87944 */ /* 0x000fea0003c00000 */
[----:B------:R-:W-:-:S07]  /*10e0*/  MOV R5, R11 ;  /* 0x0000000b00057202 */ /* 0x000fce0000000f00 */
.L_x_17:
[----:B------:R-:W-:Y:S05]  /*10f0*/  BSYNC.RECONVERGENT B2 ;  /* 0x0000000000027941 */ /* 0x000fea0003800200 */
.L_x_16:
        /* <DEDUP_REMOVED lines=22> */
.L_x_19:
[----:B------:R-:W-:Y:S05]  /*1260*/  BSYNC.RECONVERGENT B2 ;  /* 0x0000000000027941 */ /* 0x000fea0003800200 */
.L_x_18:
[----:B------:R-:W0:Y:S08]  /*1270*/  LDC.64 R6, c[0x0][0x3d0] ;  /* 0x0000f400ff067b82 */ /* 0x000e300000000a00 */
[----:B------:R-:W1:Y:S01]  /*1280*/  LDC.64 R8, c[0x0][0x3d8] ;  /* 0x0000f600ff087b82 */ /* 0x000e620000000a00 */
[----:B0-----:R-:W-:-:S06]  /*1290*/  IMAD.WIDE.U32 R6, R18, 0x4, R6 ;  /* 0x0000000412067825 */ /* 0x001fcc00078e0006 */
[----:B------:R-:W2:Y:S01]  /*12a0*/  LDG.E R6, desc[UR36][R6.64] ;  /* 0x0000002406067981 */ /* 0x000ea2000c1e1900 */
[----:B-1----:R-:W-:-:S06]  /*12b0*/  IMAD.WIDE.U32 R8, R18, 0x4, R8 ;  /* 0x0000000412087825 */ /* 0x002fcc00078e0008 */
[----:B------:R-:W2:Y:S01]  /*12c0*/  LDG.E R9, desc[UR36][R8.64] ;  /* 0x0000002408097981 */ /* 0x000ea2000c1e1900 */
[----:B------:R-:W-:Y:S01]  /*12d0*/  BSSY.RECONVERGENT B2, `(.L_x_20) ;  /* 0x0000010000027945 */ /* 0x000fe20003800200 */
[----:B--2---:R-:W-:-:S04]  /*12e0*/  FADD R11, R6, R9 ;  /* 0x00000009060b7221 */ /* 0x004fc80000000000 */
[----:B------:R-:W0:Y:S01]  /*12f0*/  MUFU.RCP R10, R11 ;  /* 0x0000000b000a7308 */ /* 0x000e220000001000 */
[----:B------:R-:W-:-:S04]  /*1300*/  FMUL R3, R9, R0 ;  /* 0x0000000009037220 */ /* 0x000fc80000400000 */
[----:B------:R-:W-:-:S04]  /*1310*/  FFMA R2, R6, R5, R3 ;  /* 0x0000000506027223 */ /* 0x000fc80000000003 */
        /* <DEDUP_REMOVED lines=11> */
.L_x_21:
[----:B------:R-:W-:Y:S05]  /*13d0*/  BSYNC.RECONVERGENT B2 ;  /* 0x0000000000027941 */ /* 0x000fea0003800200 */
.L_x_20:
[----:B------:R-:W0:Y:S01]  /*13e0*/  LDC.64 R2, c[0x0][0x380] ;  /* 0x0000e000ff027b82 */ /* 0x000e220000000a00 */
[----:B------:R-:W-:-:S05]  /*13f0*/  IADD3 R5, PT, PT, R4, R18, RZ ;  /* 0x0000001204057210 */ /* 0x000fca0007ffe0ff */
[----:B0-----:R-:W-:-:S05]  /*1400*/  IMAD.WIDE.U32 R2, R5, 0x4, R2 ;  /* 0x0000000405027825 */ /* 0x001fca00078e0002 */
[----:B------:R0:W-:Y:S01]  /*1410*/  STG.E desc[UR36][R2.64], R13 ;  /* 0x0000000d02007986 */ /* 0x0001e2000c101924 */
[----:B------:R-:W-:Y:S05]  /*1420*/  BRA `(.L_x_22) ;  /* 0x0000002400ac7947 */ /* 0x000fea0003800000 */
.L_x_3:
[----:B------:R-:W-:-:S13]  /*1430*/  ISETP.NE.AND P0, PT, R18, R7, PT ;  /* 0x000000071200720c */ /* 0x000fda0003f05270 */
[----:B------:R-:W-:Y:S05]  /*1440*/  @P0 BRA `(.L_x_22) ;  /* 0x0000002400a40947 */ /* 0x000fea0003800000 */
[----:B------:R-:W-:Y:S01]  /*1450*/  ISETP.NE.AND P2, PT, R18, RZ, PT ;  /* 0x000000ff1200720c */ /* 0x000fe20003f45270 */
[----:B------:R-:W-:Y:S01]  /*1460*/  BSSY.RECONVERGENT B0, `(.L_x_23) ;  /* 0x00000bc000007945 */ /* 0x000fe20003800200 */
[----:B------:R-:W-:-:S11]  /*1470*/  HFMA2 R9, -RZ, RZ, 0, 0 ;  /* 0x00000000ff097431 */ /* 0x000fd600000001ff */
[----:B------:R-:W-:Y:S05]  /*1480*/  @!P2 BRA `(.L_x_24) ;  /* 0x0000000800e4a947 */ /* 0x000fea0003800000 */
[----:B------:R-:W2:Y:S01]  /*1490*/  LDG.E R3, desc[UR36][R16.64] ;  /* 0x0000002410037981 */ /* 0x000ea2000c1e1900 */
[C---:B------:R-:W-:Y:S01]  /*14a0*/  ISETP.GE.U32.AND P0, PT, R18.reuse, 0x10, PT ;  /* 0x000000101200780c */ /* 0x040fe20003f06070 */
[----:B------:R-:W-:Y:S01]  /*14b0*/  BSSY.RECONVERGENT B1, `(.L_x_25) ;  /* 0x000005b000017945 */ /* 0x000fe20003800200 */
[----:B------:R-:W-:Y:S02]  /*14c0*/  LOP3.LUT R14, R18, 0xf, RZ, 0xc0, !PT ;  /* 0x0000000f120e7812 */ /* 0x000fe400078ec0ff */
[----:B------:R-:W-:Y:S02]  /*14d0*/  MOV R9, RZ ;  /* 0x000000ff00097202 */ /* 0x000fe40000000f00 */
[----:B------:R-:W-:Y:S02]  /*14e0*/  ISETP.NE.AND P1, PT, R14, RZ, PT ;  /* 0x000000ff0e00720c */ /* 0x000fe40003f25270 */
[----:B------:R-:W-:Y:S01]  /*14f0*/  MOV R13, RZ ;  /* 0x000000ff000d7202 */ /* 0x000fe20000000f00 */
[----:B--2---:R-:W-:-:S05]  /*1500*/  IMAD R0, R3, R18, RZ ;  /* 0x0000001203007224 */ /* 0x004fca00078e02ff */
[----:B------:R-:W-:Y:S02]  /*1510*/  IADD3 R4, PT, PT, R0, -R18, RZ ;  /* 0x8000001200047210 */ /* 0x000fe40007ffe0ff */
[C---:B------:R-:W-:Y:S02]  /*1520*/  IADD3 R8, PT, PT, R5.reuse, R0, RZ ;  /* 0x0000000005087210 */ /* 0x040fe40007ffe0ff */
[----:B------:R-:W-:Y:S01]  /*1530*/  IADD3 R12, PT, PT, R5, R4, RZ ;  /* 0x00000004050c7210 */ /* 0x000fe20007ffe0ff */
[----:B------:R-:W-:Y:S06]  /*1540*/  @!P0 BRA `(.L_x_26) ;  /* 0x0000000400448947 */ /* 0x000fec0003800000 */
[----:B------:R-:W0:Y:S01]  /*1550*/  LDCU.64 UR4, c[0x0][0x400] ;  /* 0x00008000ff0477ac */ /* 0x000e220008000a00 */
[----:B------:R-:W-:Y:S02]  /*1560*/  LOP3.LUT R13, R18, 0x3f0, RZ, 0xc0, !PT ;  /* 0x000003f0120d7812 */ /* 0x000fe400078ec0ff */
[----:B------:R-:W-:Y:S02]  /*1570*/  MOV R9, RZ ;  /* 0x000000ff00097202 */ /* 0x000fe40000000f00 */
[----:B------:R-:W-:Y:S02]  /*1580*/  MOV R15, R12 ;  /* 0x0000000c000f7202 */ /* 0x000fe40000000f00 */
[----:B------:R-:W-:Y:S02]  /*1590*/  MOV R21, R8 ;  /* 0x0000000800157202 */ /* 0x000fe40000000f00 */
[----:B------:R-:W-:Y:S01]  /*15a0*/  IADD3 R20, PT, PT, -R13, RZ, RZ ;  /* 0x000000ff0d147210 */ /* 0x000fe20007ffe1ff */
[----:B0-----:R-:W-:-:S04]  /*15b0*/  UIADD3 UR4, UP0, UPT, UR4, 0x20, URZ ;  /* 0x0000002004047890 */ /* 0x001fc8000ff1e0ff */
[----:B------:R-:W-:Y:S02]  /*15c0*/  UIADD3.X UR5, UPT, UPT, URZ, UR5, URZ, UP0, !UPT ;  /* 0x00000005ff057290 */ /* 0x000fe400087fe4ff */
[----:B------:R-:W-:-:S04]  /*15d0*/  MOV R2, UR4 ;  /* 0x0000000400027c02 */ /* 0x000fc80008000f00 */
[----:B------:R-:W-:-:S07]  /*15e0*/  MOV R3, UR5 ;  /* 0x0000000500037c02 */ /* 0x000fce0008000f00 */
.L_x_27:
[----:B------:R-:W-:-:S04]  /*15f0*/  IMAD.WIDE R6, R21, 0x4, R2 ;  /* 0x0000000415067825 */ /* 0x000fc800078e0202 */
[----:B------:R-:W-:Y:S01]  /*1600*/  IMAD.WIDE R10, R15, 0x4, R2 ;  /* 0x000000040f0a7825 */ /* 0x000fe200078e0202 */
[----:B------:R-:W2:Y:S04]  /*1610*/  LDG.E R22, desc[UR36][R6.64+-0x20] ;  /* 0xffffe02406167981 */ /* 0x000ea8000c1e1900 */
[----:B------:R-:W2:Y:S04]  /*1620*/  LDG.E R23, desc[UR36][R10.64+-0x20] ;  /* 0xffffe0240a177981 */ /* 0x000ea8000c1e1900 */
[----:B------:R-:W3:Y:S04]  /*1630*/  LDG.E R26, desc[UR36][R6.64+-0x1c] ;  /* 0xffffe424061a7981 */ /* 0x000ee8000c1e1900 */
[----:B------:R-:W3:Y:S04]  /*1640*/  LDG.E R27, desc[UR36][R10.64+-0x1c] ;  /* 0xffffe4240a1b7981 */ /* 0x000ee8000c1e1900 */
[----:B------:R-:W4:Y:S01]  /*1650*/  LDG.E R28, desc[UR36][R10.64+0x18] ;  /* 0x000018240a1c7981 */ /* 0x000f22000c1e1900 */
[----:B--2---:R-:W-:-:S03]  /*1660*/  FADD R24, R22, -R23 ;  /* 0x8000001716187221 */ /* 0x004fc60000000000 */
[----:B------:R-:W2:Y:S04]  /*1670*/  LDG.E R23, desc[UR36][R6.64+-0x18] ;  /* 0xffffe82406177981 */ /* 0x000ea8000c1e1900 */
[----:B------:R-:W2:Y:S01]  /*1680*/  LDG.E R22, desc[UR36][R10.64+-0x18] ;  /* 0xffffe8240a167981 */ /* 0x000ea2000c1e1900 */
[----:B------:R-:W-:Y:S01]  /*1690*/  FADD R25, R24, R9 ;  /* 0x0000000918197221 */ /* 0x000fe20000000000 */
[----:B---3--:R-:W-:Y:S02]  /*16a0*/  FADD R26, R26, -R27 ;  /* 0x8000001b1a1a7221 */ /* 0x008fe40000000000 */
[----:B------:R-:W3:Y:S04]  /*16b0*/  LDG.E R24, desc[UR36][R6.64+-0x14] ;  /* 0xffffec2406187981 */ /* 0x000ee8000c1e1900 */
[----:B------:R-:W3:Y:S01]  /*16c0*/  LDG.E R9, desc[UR36][R10.64+-0x14] ;  /* 0xffffec240a097981 */ /* 0x000ee2000c1e1900 */
[----:B------:R-:W-:Y:S01]  /*16d0*/  FADD R25, R25, R26 ;  /* 0x0000001a19197221 */ /* 0x000fe20000000000 */
[----:B--2---:R-:W-:-:S02]  /*16e0*/  FADD R26, R23, -R22 ;  /* 0x80000016171a7221 */ /* 0x004fc40000000000 */
        /* <DEDUP_REMOVED lines=30> */
[----:B------:R-:W-:-:S03]  /*18d0*/  FADD R26, R26, R9 ;  /* 0x000000091a1a7221 */ /* 0x000fc60000000000 */
[----:B------:R-:W5:Y:S01]  /*18e0*/  LDG.E R9, desc[UR36][R6.64+0x10] ;  /* 0x0000102406097981 */ /* 0x000f62000c1e1900 */
[----:B--2---:R-:W-:-:S03]  /*18f0*/  FADD R23, R23, -R22 ;  /* 0x8000001617177221 */ /* 0x004fc60000000000 */
[----:B------:R-:W5:Y:S01]  /*1900*/  LDG.E R22, desc[UR36][R10.64+0x10] ;  /* 0x000010240a167981 */ /* 0x000f62000c1e1900 */
[----:B------:R-:W-:-:S03]  /*1910*/  FADD R23, R26, R23 ;  /* 0x000000171a177221 */ /* 0x000fc60000000000 */
[----:B------:R-:W2:Y:S01]  /*1920*/  LDG.E R26, desc[UR36][R6.64+0x14] ;  /* 0x00001424061a7981 */ /* 0x000ea2000c1e1900 */
[----:B---3--:R-:W-:-:S03]  /*1930*/  FADD R24, R25, -R24 ;  /* 0x8000001819187221 */ /* 0x008fc60000000000 */
[----:B------:R-:W2:Y:S01]  /*1940*/  LDG.E R25, desc[UR36][R10.64+0x14] ;  /* 0x000014240a197981 */ /* 0x000ea2000c1e1900 */
[----:B------:R-:W-:-:S03]  /*1950*/  FADD R27, R23, R24 ;  /* 0x00000018171b7221 */ /* 0x000fc60000000000 */
[----:B------:R-:W4:Y:S04]  /*1960*/  LDG.E R23, desc[UR36][R6.64+0x18] ;  /* 0x0000182406177981 */ /* 0x000f28000c1e1900 */
[----:B------:R-:W3:Y:S01]  /*1970*/  LDG.E R24, desc[UR36][R6.64+0x1c] ;  /* 0x00001c2406187981 */ /* 0x000ee2000c1e1900 */
[----:B-----5:R-:W-:-:S03]  /*1980*/  FADD R22, R9, -R22 ;  /* 0x8000001609167221 */ /* 0x020fc60000000000 */
[----:B------:R-:W3:Y:S01]  /*1990*/  LDG.E R9, desc[UR36][R10.64+0x1c] ;  /* 0x00001c240a097981 */ /* 0x000ee2000c1e1900 */
[----:B------:R-:W-:Y:S01]  /*19a0*/  IADD3 R20, PT, PT, R20, 0x10, RZ ;  /* 0x0000001014147810 */ /* 0x000fe20007ffe0ff */
[----:B------:R-:W-:-:S03]  /*19b0*/  FADD R22, R27, R22 ;  /* 0x000000161b167221 */ /* 0x000fc60000000000 */
[----:B------:R-:W-:Y:S01]  /*19c0*/  ISETP.NE.AND P0, PT, R20, RZ, PT ;  /* 0x000000ff1400720c */ /* 0x000fe20003f05270 */
[----:B--2---:R-:W-:-:S04]  /*19d0*/  FADD R25, R26, -R25 ;  /* 0x800000191a197221 */ /* 0x004fc80000000000 */
[----:B------:R-:W-:Y:S01]  /*19e0*/  FADD R22, R22, R25 ;  /* 0x0000001916167221 */ /* 0x000fe20000000000 */
[----:B----4-:R-:W-:-:S04]  /*19f0*/  FADD R23, R23, -R28 ;  /* 0x8000001c17177221 */ /* 0x010fc80000000000 */
[----:B------:R-:W-:Y:S01]  /*1a00*/  FADD R22, R22, R23 ;  /* 0x0000001716167221 */ /* 0x000fe20000000000 */
[----:B------:R-:W-:Y:S02]  /*1a10*/  IADD3 R21, PT, PT, R21, 0x10, RZ ;  /* 0x0000001015157810 */ /* 0x000fe40007ffe0ff */
[----:B------:R-:W-:Y:S01]  /*1a20*/  IADD3 R15, PT, PT, R15, 0x10, RZ ;  /* 0x000000100f0f7810 */ /* 0x000fe20007ffe0ff */
[----:B---3--:R-:W-:-:S04]  /*1a30*/  FADD R9, R24, -R9 ;  /* 0x8000000918097221 */ /* 0x008fc80000000000 */
[----:B------:R-:W-:Y:S01]  /*1a40*/  FADD R9, R22, R9 ;  /* 0x0000000916097221 */ /* 0x000fe20000000000 */
[----:B------:R-:W-:Y:S06]  /*1a50*/  @P0 BRA `(.L_x_27) ;  /* 0xfffffff800e40947 */ /* 0x000fec000383ffff */
.L_x_26:
[----:B------:R-:W-:Y:S05]  /*1a60*/  BSYNC.RECONVERGENT B1 ;  /* 0x0000000000017941 */ /* 0x000fea0003800200 */
.L_x_25:
[----:B------:R-:W-:Y:S05]  /*1a70*/  @!P1 BRA `(.L_x_24) ;  /* 0x0000000400689947 */ /* 0x000fea0003800000 */
[----:B------:R-:W-:Y:S01]  /*1a80*/  ISETP.GE.U32.AND P0, PT, R14, 0x8, PT ;  /* 0x000000080e00780c */ /* 0x000fe20003f06070 */
[----:B------:R-:W-:Y:S01]  /*1a90*/  BSSY.RECONVERGENT B1, `(.L_x_28) ;  /* 0x000002a000017945 */ /* 0x000fe20003800200 */
[----:B------:R-:W-:-:S04]  /*1aa0*/  LOP3.LUT R26, R18, 0x7, RZ, 0xc0, !PT ;  /* 0x00000007121a7812 */ /* 0x000fc800078ec0ff */
[----:B------:R-:W-:-:S07]  /*1ab0*/  ISETP.NE.AND P1, PT, R26, RZ, PT ;  /* 0x000000ff1a00720c */ /* 0x000fce0003f25270 */
[----:B------:R-:W-:Y:S06]  /*1ac0*/  @!P0 BRA `(.L_x_29) ;  /* 0x0000000000988947 */ /* 0x000fec0003800000 */
[----:B------:R-:W0:Y:S01]  /*1ad0*/  LDC.64 R2, c[0x0][0x400] ;  /* 0x00010000ff027b82 */ /* 0x000e220000000a00 */
[-C--:B------:R-:W-:Y:S02]  /*1ae0*/  IADD3 R7, PT, PT, R8, R13.reuse, RZ ;  /* 0x0000000d08077210 */ /* 0x080fe40007ffe0ff */
[----:B------:R-:W-:-:S03]  /*1af0*/  IADD3 R11, PT, PT, R12, R13, RZ ;  /* 0x0000000d0c0b7210 */ /* 0x000fc60007ffe0ff */
[----:B0-----:R-:W-:-:S04]  /*1b00*/  IMAD.WIDE R6, R7, 0x4, R2 ;  /* 0x0000000407067825 */ /* 0x001fc800078e0202 */
[----:B------:R-:W-:Y:S01]  /*1b10*/  IMAD.WIDE R2, R11, 0x4, R2 ;  /* 0x000000040b027825 */ /* 0x000fe200078e0202 */
[----:B------:R-:W2:Y:S04]  /*1b20*/  LDG.E R24, desc[UR36][R6.64] ;  /* 0x0000002406187981 */ /* 0x000ea8000c1e1900 */
[----:B------:R-:W2:Y:S04]  /*1b30*/  LDG.E R27, desc[UR36][R2.64] ;  /* 0x00000024021b7981 */ /* 0x000ea8000c1e1900 */
[----:B------:R-:W3:Y:S04]  /*1b40*/  LDG.E R22, desc[UR36][R6.64+0x4] ;  /* 0x0000042406167981 */ /* 0x000ee8000c1e1900 */
[----:B------:R-:W3:Y:S04]  /*1b50*/  LDG.E R25, desc[UR36][R2.64+0x4] ;  /* 0x0000042402197981 */ /* 0x000ee8000c1e1900 */
[----:B------:R-:W4:Y:S04]  /*1b60*/  LDG.E R20, desc[UR36][R6.64+0x8] ;  /* 0x0000082406147981 */ /* 0x000f28000c1e1900 */
[----:B------:R-:W4:Y:S04]  /*1b70*/  LDG.E R23, desc[UR36][R2.64+0x8] ;  /* 0x0000082402177981 */ /* 0x000f28000c1e1900 */
[----:B------:R-:W5:Y:S04]  /*1b80*/  LDG.E R15, desc[UR36][R6.64+0xc] ;  /* 0x00000c24060f7981 */ /* 0x000f68000c1e1900 */
[----:B------:R-:W5:Y:S04]  /*1b90*/  LDG.E R14, desc[UR36][R6.64+0x10] ;  /* 0x00001024060e7981 */ /* 0x000f68000c1e1900 */
[----:B------:R-:W5:Y:S04]  /*1ba0*/  LDG.E R11, desc[UR36][R6.64+0x14] ;  /* 0x00001424060b7981 */ /* 0x000f68000c1e1900 */
[----:B------:R-:W5:Y:S04]  /*1bb0*/  LDG.E R10, desc[UR36][R6.64+0x18] ;  /* 0x00001824060a7981 */ /* 0x000f68000c1e1900 */
[----:B------:R-:W5:Y:S01]  /*1bc0*/  LDG.E R21, desc[UR36][R6.64+0x1c] ;  /* 0x00001c2406157981 */ /* 0x000f62000c1e1900 */
[----:B--2---:R-:W-:-:S03]  /*1bd0*/  FADD R28, R24, -R27 ;  /* 0x8000001b181c7221 */ /* 0x004fc60000000000 */
[----:B------:R-:W5:Y:S01]  /*1be0*/  LDG.E R24, desc[UR36][R2.64+0xc] ;  /* 0x00000c2402187981 */ /* 0x000f62000c1e1900 */
[----:B------:R-:W-:-:S03]  /*1bf0*/  FADD R28, R9, R28 ;  /* 0x0000001c091c7221 */ /* 0x000fc60000000000 */
[----:B------:R-:W2:Y:S01]  /*1c00*/  LDG.E R9, desc[UR36][R2.64+0x10] ;  /* 0x0000102402097981 */ /* 0x000ea2000c1e1900 */
[----:B---3--:R-:W-:-:S03]  /*1c10*/  FADD R25, R22, -R25 ;  /* 0x8000001916197221 */ /* 0x008fc60000000000 */
[----:B------:R-:W3:Y:S01]  /*1c20*/  LDG.E R22, desc[UR36][R2.64+0x14] ;  /* 0x0000142402167981 */ /* 0x000ee2000c1e1900 */
[----:B------:R-:W-:-:S03]  /*1c30*/  FADD R27, R28, R25 ;  /* 0x000000191c1b7221 */ /* 0x000fc60000000000 */
[----:B------:R-:W3:Y:S04]  /*1c40*/  LDG.E R25, desc[UR36][R2.64+0x18] ;  /* 0x0000182402197981 */ /* 0x000ee8000c1e1900 */
[----:B------:R-:W3:Y:S01]  /*1c50*/  LDG.E R28, desc[UR36][R2.64+0x1c] ;  /* 0x00001c24021c7981 */ /* 0x000ee2000c1e1900 */
[----:B----4-:R-:W-:-:S04]  /*1c60*/  FADD R20, R20, -R23 ;  /* 0x8000001714147221 */ /* 0x010fc80000000000 */
[----:B------:R-:W-:Y:S01]  /*1c70*/  FADD R20, R27, R20 ;  /* 0x000000141b147221 */ /* 0x000fe20000000000 */
[----:B------:R-:W-:Y:S01]  /*1c80*/  IADD3 R13, PT, PT, R13, 0x8, RZ ;  /* 0x000000080d0d7810 */ /* 0x000fe20007ffe0ff */
[----:B-----5:R-:W-:-:S04]  /*1c90*/  FADD R15, R15, -R24 ;  /* 0x800000180f0f7221 */ /* 0x020fc80000000000 */
[----:B------:R-:W-:Y:S01]  /*1ca0*/  FADD R15, R20, R15 ;  /* 0x0000000f140f7221 */ /* 0x000fe20000000000 */
[----:B--2---:R-:W-:Y:S01]  /*1cb0*/  FADD R14, R14, -R9 ;  /* 0x800000090e0e7221 */ /* 0x004fe20000000000 */
[----:B---3--:R-:W-:-:S03]  /*1cc0*/  FADD R11, R11, -R22 ;  /* 0x800000160b0b7221 */ /* 0x008fc60000000000 */
[----:B------:R-:W-:Y:S01]  /*1cd0*/  FADD R14, R15, R14 ;  /* 0x0000000e0f0e7221 */ /* 0x000fe20000000000 */
[----:B------:R-:W-:-:S03]  /*1ce0*/  FADD R10, R10, -R25 ;  /* 0x800000190a0a7221 */ /* 0x000fc60000000000 */
[----:B------:R-:W-:Y:S01]  /*1cf0*/  FADD R11, R14, R11 ;  /* 0x0000000b0e0b7221 */ /* 0x000fe20000000000 */
[----:B------:R-:W-:-:S03]  /*1d00*/  FADD R21, R21, -R28 ;  /* 0x8000001c15157221 */ /* 0x000fc60000000000 */
[----:B------:R-:W-:-:S04]  /*1d10*/  FADD R10, R11, R10 ;  /* 0x0000000a0b0a7221 */ /* 0x000fc80000000000 */
[----:B------:R-:W-:-:S07]  /*1d20*/  FADD R9, R10, R21 ;  /* 0x000000150a097221 */ /* 0x000fce0000000000 */
.L_x_29:
[----:B------:R-:W-:Y:S05]  /*1d30*/  BSYNC.RECONVERGENT B1 ;  /* 0x0000000000017941 */ /* 0x000fea0003800200 */
.L_x_28:
        /* <DEDUP_REMOVED lines=18> */
[----:B------:R-:W5:Y:S01]  /*1e60*/  LDG.E R23, desc[UR36][R2.64+0xc] ;  /* 0x00000c2402177981 */ /* 0x000f62000c1e1900 */
[----:B------:R-:W-:Y:S01]  /*1e70*/  IADD3 R13, PT, PT, R13, 0x4, RZ ;  /* 0x000000040d0d7810 */ /* 0x000fe20007ffe0ff */
[----:B--2---:R-:W-:-:S04]  /*1e80*/  FADD R8, R8, -R11 ;  /* 0x8000000b08087221 */ /* 0x004fc80000000000 */
[----:B------:R-:W-:Y:S01]  /*1e90*/  FADD R8, R9, R8 ;  /* 0x0000000809087221 */ /* 0x000fe20000000000 */
[----:B---3--:R-:W-:-:S04]  /*1ea0*/  FADD R15, R12, -R15 ;  /* 0x8000000f0c0f7221 */ /* 0x008fc80000000000 */
[----:B------:R-:W-:Y:S01]  /*1eb0*/  FADD R8, R8, R15 ;  /* 0x0000000f08087221 */ /* 0x000fe20000000000 */
[----:B----4-:R-:W-:-:S04]  /*1ec0*/  FADD R21, R14, -R21 ;  /* 0x800000150e157221 */ /* 0x010fc80000000000 */
[----:B------:R-:W-:Y:S01]  /*1ed0*/  FADD R8, R8, R21 ;  /* 0x0000001508087221 */ /* 0x000fe20000000000 */
[----:B-----5:R-:W-:-:S04]  /*1ee0*/  FADD R23, R20, -R23 ;  /* 0x8000001714177221 */ /* 0x020fc80000000000 */
[----:B------:R-:W-:-:S07]  /*1ef0*/  FADD R9, R8, R23 ;  /* 0x0000001708097221 */ /* 0x000fce0000000000 */
.L_x_31:
[----:B------:R-:W-:Y:S05]  /*1f00*/  BSYNC.RECONVERGENT B1 ;  /* 0x0000000000017941 */ /* 0x000fea0003800200 */
.L_x_30:
[----:B------:R-:W-:Y:S05]  /*1f10*/  @!P1 BRA `(.L_x_24) ;  /* 0x0000000000409947 */ /* 0x000fea0003800000 */
[----:B------:R-:W0:Y:S01]  /*1f20*/  LDC.64 R2, c[0x0][0x400] ;  /* 0x00010000ff027b82 */ /* 0x000e220000000a00 */
[----:B------:R-:W-:-:S04]  /*1f30*/  IADD3 R13, PT, PT, R5, R13, RZ ;  /* 0x0000000d050d7210 */ /* 0x000fc80007ffe0ff */
[-C--:B------:R-:W-:Y:S02]  /*1f40*/  IADD3 R15, PT, PT, R4, R13.reuse, RZ ;  /* 0x0000000d040f7210 */ /* 0x080fe40007ffe0ff */
[----:B------:R-:W-:Y:S02]  /*1f50*/  IADD3 R13, PT, PT, R0, R13, RZ ;  /* 0x0000000d000d7210 */ /* 0x000fe40007ffe0ff */
[----:B------:R-:W-:-:S07]  /*1f60*/  IADD3 R0, PT, PT, -R10, RZ, RZ ;  /* 0x000000ff0a007210 */ /* 0x000fce0007ffe1ff */
.L_x_32:
[----:B0-----:R-:W-:-:S04]  /*1f70*/  IMAD.WIDE R6, R15, 0x4, R2 ;  /* 0x000000040f067825 */ /* 0x001fc800078e0202 */
[----:B------:R-:W-:Y:S02]  /*1f80*/  IMAD.WIDE R10, R13, 0x4, R2 ;  /* 0x000000040d0a7825 */ /* 0x000fe400078e0202 */
[----:B------:R-:W2:Y:S04]  /*1f90*/  LDG.E R7, desc[UR36][R6.64] ;  /* 0x0000002406077981 */ /* 0x000ea8000c1e1900 */
[----:B------:R-:W2:Y:S01]  /*1fa0*/  LDG.E R10, desc[UR36][R10.64] ;  /* 0x000000240a0a7981 */ /* 0x000ea2000c1e1900 */
[----:B------:R-:W-:Y:S02]  /*1fb0*/  IADD3 R0, PT, PT, R0, 0x1, RZ ;  /* 0x0000000100007810 */ /* 0x000fe40007ffe0ff */
[----:B------:R-:W-:Y:S02]  /*1fc0*/  IADD3 R15, PT, PT, R15, 0x1, RZ ;  /* 0x000000010f0f7810 */ /* 0x000fe40007ffe0ff */
[----:B------:R-:W-:-:S02]  /*1fd0*/  ISETP.NE.AND P0, PT, R0, RZ, PT ;  /* 0x000000ff0000720c */ /* 0x000fc40003f05270 */
[----:B------:R-:W-:Y:S01]  /*1fe0*/  IADD3 R13, PT, PT, R13, 0x1, RZ ;  /* 0x000000010d0d7810 */ /* 0x000fe20007ffe0ff */
[----:B--2---:R-:W-:-:S04]  /*1ff0*/  FADD R4, R10, -R7 ;  /* 0x800000070a047221 */ /* 0x004fc80000000000 */
[----:B------:R-:W-:-:S06]  /*2000*/  FADD R9, R4, R9 ;  /* 0x0000000904097221 */ /* 0x000fcc0000000000 */
[----:B------:R-:W-:Y:S05]  /*2010*/  @P0 BRA `(.L_x_32) ;  /* 0xfffffffc00d40947 */ /* 0x000fea000383ffff */
.L_x_24:
[----:B------:R-:W-:Y:S05]  /*2020*/  BSYNC.RECONVERGENT B0 ;  /* 0x0000000000007941 */ /* 0x000fea0003800200 */
.L_x_23:
[----:B------:R-:W0:Y:S02]  /*2030*/  LDCU UR4, c[0x0][0x394] ;  /* 0x00007280ff0477ac */ /* 0x000e240008000800 */
[----:B0-----:R-:W-:Y:S01]  /*2040*/  I2FP.F32.S32 R4, UR4 ;  /* 0x0000000400047c45 */ /* 0x001fe20008201400 */
[----:B------:R-:W0:Y:S03]  /*2050*/  LDCU UR4, c[0x0][0x3f8] ;  /* 0x00007f00ff0477ac */ /* 0x000e260008000800 */
[----:B------:R-:W1:Y:S01]  /*2060*/  MUFU.RCP R3, R4 ;  /* 0x0000000400037308 */ /* 0x000e620000001000 */
[----:B0-----:R-:W-:Y:S01]  /*2070*/  MOV R7, UR4 ;  /* 0x0000000400077c02 */ /* 0x001fe20008000f00 */
[----:B-1----:R-:W-:-:S06]  /*2080*/  FFMA R0, -R4, R3, 1 ;  /* 0x3f80000004007423 */ /* 0x002fcc0000000103 */
[----:B------:R-:W0:Y:S01]  /*2090*/  FCHK P0, R7, R4 ;  /* 0x0000000407007302 */ /* 0x000e220000000000 */
[----:B------:R-:W-:-:S04]  /*20a0*/  FFMA R0, R3, R0, R3 ;  /* 0x0000000003007223 */ /* 0x000fc80000000003 */
[----:B------:R-:W-:-:S04]  /*20b0*/  FFMA R3, R0, UR4, RZ ;  /* 0x0000000400037c23 */ /* 0x000fc800080000ff */
[----:B------:R-:W-:-:S04]  /*20c0*/  FFMA R2, -R4, R3, UR4 ;  /* 0x0000000404027e23 */ /* 0x000fc80008000103 */
[----:B------:R-:W-:Y:S01]  /*20d0*/  FFMA R3, R0, R2, R3 ;  /* 0x0000000200037223 */ /* 0x000fe20000000003 */
[----:B0-----:R-:W-:Y:S06]  /*20e0*/  @!P0 BRA `(.L_x_33) ;  /* 0x0000000000188947 */ /* 0x001fec0003800000 */
[----:B------:R-:W0:Y:S01]  /*20f0*/  LDCU UR4, c[0x0][0x3f8] ;  /* 0x00007f00ff0477ac */ /* 0x000e220008000800 */
[----:B------:R-:W-:Y:S02]  /*2100*/  MOV R3, R4 ;  /* 0x0000000400037202 */ /* 0x000fe40000000f00 */
[----:B------:R-:W-:Y:S02]  /*2110*/  MOV R8, 0x2140 ;  /* 0x0000214000087802 */ /* 0x000fe40000000f00 */
[----:B0-----:R-:W-:-:S07]  /*2120*/  MOV R2, UR4 ;  /* 0x0000000400027c02 */ /* 0x001fce0008000f00 */
[----:B------:R-:W-:Y:S05]  /*2130*/  CALL.REL.NOINC `($__internal_0_$__cuda_sm3x_div_rn_noftz_f32_slowpath) ;  /* 0x0000001800a07944 */ /* 0x000fea0003c00000 */
[----:B------:R-:W-:-:S07]  /*2140*/  MOV R3, R11 ;  /* 0x0000000b00037202 */ /* 0x000fce0000000f00 */
.L_x_33:
[----:B------:R-:W0:Y:S01]  /*2150*/  MUFU.RCP R0, R3 ;  /* 0x0000000300007308 */ /* 0x000e220000001000 */
[----:B------:R-:W-:Y:S07]  /*2160*/  BSSY.RECONVERGENT B2, `(.L_x_34) ;  /* 0x000000c000027945 */ /* 0x000fee0003800200 */
[----:B------:R-:W1:Y:S01]  /*2170*/  FCHK P0, -R9, R3 ;  /* 0x0000000309007302 */ /* 0x000e620000000100 */
[----:B0-----:R-:W-:-:S04]  /*2180*/  FFMA R7, R0, -R3, 1 ;  /* 0x3f80000000077423 */ /* 0x001fc80000000803 */
[----:B------:R-:W-:-:S04]  /*2190*/  FFMA R0, R0, R7, R0 ;  /* 0x0000000700007223 */ /* 0x000fc80000000000 */
[----:B------:R-:W-:-:S04]  /*21a0*/  FFMA R2, R0, -R9, RZ ;  /* 0x8000000900027223 */ /* 0x000fc800000000ff */
[----:B------:R-:W-:-:S04]  /*21b0*/  FFMA R7, R2, -R3, -R9 ;  /* 0x8000000302077223 */ /* 0x000fc80000000809 */
[----:B------:R-:W-:Y:S01]  /*21c0*/  FFMA R7, R0, R7, R2 ;  /* 0x0000000700077223 */ /* 0x000fe20000000002 */
[----:B-1----:R-:W-:Y:S06]  /*21d0*/  @!P0 BRA `(.L_x_35) ;  /* 0x0000000000108947 */ /* 0x002fec0003800000 */
[----:B------:R-:W-:Y:S01]  /*21e0*/  FADD R2, -R9, -RZ ;  /* 0x800000ff09027221 */ /* 0x000fe20000000100 */
[----:B------:R-:W-:-:S07]  /*21f0*/  MOV R8, 0x2210 ;  /* 0x0000221000087802 */ /* 0x000fce0000000f00 */
[----:B------:R-:W-:Y:S05]  /*2200*/  CALL.REL.NOINC `($__internal_0_$__cuda_sm3x_div_rn_noftz_f32_slowpath) ;  /* 0x00000018006c7944 */ /* 0x000fea0003c00000 */
[----:B------:R-:W-:-:S07]  /*2210*/  MOV R7, R11 ;  /* 0x0000000b00077202 */ /* 0x000fce0000000f00 */
.L_x_35:
[----:B------:R-:W-:Y:S05]  /*2220*/  BSYNC.RECONVERGENT B2 ;  /* 0x0000000000027941 */ /* 0x000fea0003800200 */
.L_x_34:
[----:B------:R-:W-:Y:S01]  /*2230*/  BSSY.RECONVERGENT B0, `(.L_x_36) ;  /* 0x00000b9000007945 */ /* 0x000fe20003800200 */
[----:B------:R-:W-:Y:S01]  /*2240*/  HFMA2 R21, -RZ, RZ, 0, 0 ;  /* 0x00000000ff157431 */ /* 0x000fe200000001ff */
[----:B------:R-:W-:Y:S02]  /*2250*/  MOV R0, RZ ;  /* 0x000000ff00007202 */ /* 0x000fe40000000f00 */
[----:B------:R-:W-:Y:S05]  /*2260*/  @!P2 BRA `(.L_x_37) ;  /* 0x0000000800d4a947 */ /* 0x000fea0003800000 */
[----:B------:R-:W2:Y:S01]  /*2270*/  LDG.E R3, desc[UR36][R16.64] ;  /* 0x0000002410037981 */ /* 0x000ea2000c1e1900 */
[C---:B------:R-:W-:Y:S01]  /*2280*/  ISETP.GE.U32.AND P1, PT, R18.reuse, 0x10, PT ;  /* 0x000000101200780c */ /* 0x040fe20003f26070 */
[----:B------:R-:W-:Y:S01]  /*2290*/  BSSY.RECONVERGENT B1, `(.L_x_38) ;  /* 0x0000059000017945 */ /* 0x000fe20003800200 */
[----:B------:R-:W-:Y:S02]  /*22a0*/  LOP3.LUT R14, R18, 0xf, RZ, 0xc0, !PT ;  /* 0x0000000f120e7812 */ /* 0x000fe400078ec0ff */
[----:B------:R-:W-:Y:S02]  /*22b0*/  MOV R0, RZ ;  /* 0x000000ff00007202 */ /* 0x000fe40000000f00 */
[----:B------:R-:W-:Y:S02]  /*22c0*/  ISETP.NE.AND P0, PT, R14, RZ, PT ;  /* 0x000000ff0e00720c */ /* 0x000fe40003f05270 */
[----:B------:R-:W-:Y:S02]  /*22d0*/  MOV R6, RZ ;  /* 0x000000ff00067202 */ /* 0x000fe40000000f00 */
[----:B------:R-:W-:Y:S01]  /*22e0*/  MOV R21, RZ ;  /* 0x000000ff00157202 */ /* 0x000fe20000000f00 */
[----:B--2---:R-:W-:-:S05]  /*22f0*/  IMAD R4, R3, R18, RZ ;  /* 0x0000001203047224 */ /* 0x004fca00078e02ff */
[----:B------:R-:W-:Y:S01]  /*2300*/  IADD3 R15, PT, PT, R5, R4, RZ ;  /* 0x00000004050f7210 */ /* 0x000fe20007ffe0ff */
[----:B------:R-:W-:Y:S06]  /*2310*/  @!P1 BRA `(.L_x_39) ;  /* 0x0000000400409947 */ /* 0x000fec0003800000 */
[----:B------:R-:W0:Y:S01]  /*2320*/  LDC.64 R8, c[0x0][0x408] ;  /* 0x00010200ff087b82 */ /* 0x000e220000000a00 */
[----:B------:R-:W-:Y:S01]  /*2330*/  LOP3.LUT R6, R18, 0x3f0, RZ, 0xc0, !PT ;  /* 0x000003f012067812 */ /* 0x000fe200078ec0ff */
[----:B------:R-:W-:Y:S01]  /*2340*/  HFMA2 R0, -RZ, RZ, 0, 0 ;  /* 0x00000000ff007431 */ /* 0x000fe200000001ff */
[----:B------:R-:W-:Y:S02]  /*2350*/  MOV R23, R15 ;  /* 0x0000000f00177202 */ /* 0x000fe40000000f00 */
[----:B------:R-:W-:-:S03]  /*2360*/  IADD3 R20, PT, PT, -R6, RZ, RZ ;  /* 0x000000ff06147210 */ /* 0x000fc60007ffe1ff */
[----:B------:R-:W1:Y:S01]  /*2370*/  LDC.64 R2, c[0x0][0x410] ;  /* 0x00010400ff027b82 */ /* 0x000e620000000a00 */
[----:B0-----:R-:W-:-:S04]  /*2380*/  IADD3 R8, P1, PT, R8, 0x20, RZ ;  /* 0x0000002008087810 */ /* 0x001fc80007f3e0ff */
[----:B------:R-:W-:Y:S02]  /*2390*/  IADD3.X R9, PT, PT, RZ, R9, RZ, P1, !PT ;  /* 0x00000009ff097210 */ /* 0x000fe40000ffe4ff */
[----:B-1----:R-:W-:-:S04]  /*23a0*/  IADD3 R2, P2, PT, R2, 0x20, RZ ;  /* 0x0000002002027810 */ /* 0x002fc80007f5e0ff */
[----:B------:R-:W-:-:S09]  /*23b0*/  IADD3.X R3, PT, PT, RZ, R3, RZ, P2, !PT ;  /* 0x00000003ff037210 */ /* 0x000fd200017fe4ff */
.L_x_40:
[----:B------:R-:W-:-:S05]  /*23c0*/  IMAD.WIDE R10, R23, 0x4, R8 ;  /* 0x00000004170a7825 */ /* 0x000fca00078e0208 */
[----:B------:R-:W2:Y:S04]  /*23d0*/  LDG.E R12, desc[UR36][R10.64+-0x20] ;  /* 0xffffe0240a0c7981 */ /* 0x000ea8000c1e1900 */
[----:B------:R-:W3:Y:S04]  /*23e0*/  LDG.E R27, desc[UR36][R10.64+-0x1c] ;  /* 0xffffe4240a1b7981 */ /* 0x000ee8000c1e1900 */
[----:B------:R-:W4:Y:S04]  /*23f0*/  LDG.E R25, desc[UR36][R10.64+-0x18] ;  /* 0xffffe8240a197981 */ /* 0x000f28000c1e1900 */
[----:B------:R-:W5:Y:S04]  /*2400*/  LDG.E R24, desc[UR36][R10.64+-0x14] ;  /* 0xffffec240a187981 */ /* 0x000f68000c1e1900 */
[----:B------:R-:W5:Y:S04]  /*2410*/  LDG.E R22, desc[UR36][R10.64+-0x10] ;  /* 0xfffff0240a167981 */ /* 0x000f68000c1e1900 */
[----:B------:R-:W5:Y:S01]  /*2420*/  LDG.E R13, desc[UR36][R10.64+-0xc] ;  /* 0xfffff4240a0d7981 */ /* 0x000f62000c1e1900 */
[----:B--2---:R-:W-:-:S03]  /*2430*/  FADD R12, R12, R21 ;  /* 0x000000150c0c7221 */ /* 0x004fc60000000000 */
[----:B------:R-:W2:Y:S01]  /*2440*/  LDG.E R21, desc[UR36][R10.64+-0x8] ;  /* 0xfffff8240a157981 */ /* 0x000ea2000c1e1900 */
[----:B---3--:R-:W-:-:S03]  /*2450*/  FADD R26, R12, R27 ;  /* 0x0000001b0c1a7221 */ /* 0x008fc60000000000 */
[----:B------:R-:W3:Y:S01]  /*2460*/  LDG.E R12, desc[UR36][R10.64+-0x4] ;  /* 0xfffffc240a0c7981 */ /* 0x000ee2000c1e1900 */
[----:B----4-:R-:W-:-:S03]  /*2470*/  FADD R27, R26, R25 ;  /* 0x000000191a1b7221 */ /* 0x010fc60000000000 */
[----:B------:R-:W4:Y:S01]  /*2480*/  LDG.E R25, desc[UR36][R10.64] ;  /* 0x000000240a197981 */ /* 0x000f22000c1e1900 */
[----:B-----5:R-:W-:-:S03]  /*2490*/  FADD R27, R27, R24 ;  /* 0x000000181b1b7221 */ /* 0x020fc60000000000 */
[----:B------:R-:W5:Y:S01]  /*24a0*/  LDG.E R24, desc[UR36][R10.64+0x4] ;  /* 0x000004240a187981 */ /* 0x000f62000c1e1900 */
[----:B------:R-:W-:-:S03]  /*24b0*/  FADD R22, R27, R22 ;  /* 0x000000161b167221 */ /* 0x000fc60000000000 */
[----:B------:R-:W5:Y:S01]  /*24c0*/  LDG.E R26, desc[UR36][R10.64+0x8] ;  /* 0x000008240a1a7981 */ /* 0x000f62000c1e1900 */
[----:B------:R-:W-:-:S03]  /*24d0*/  FADD R28, R22, R13 ;  /* 0x0000000d161c7221 */ /* 0x000fc60000000000 */
[----:B------:R-:W5:Y:S01]  /*24e0*/  LDG.E R22, desc[UR36][R10.64+0xc] ;  /* 0x00000c240a167981 */ /* 0x000f62000c1e1900 */
[----:B--2---:R-:W-:-:S03]  /*24f0*/  FADD R13, R28, R21 ;  /* 0x000000151c0d7221 */ /* 0x004fc60000000000 */
[----:B------:R-:W2:Y:S01]  /*2500*/  LDG.E R21, desc[UR36][R10.64+0x10] ;  /* 0x000010240a157981 */ /* 0x000ea2000c1e1900 */
[----:B---3--:R-:W-:-:S04]  /*2510*/  FADD R12, R13, R12 ;  /* 0x0000000c0d0c7221 */ /* 0x008fc80000000000 */
[----:B----4-:R-:W-:Y:S01]  /*2520*/  FADD R25, R12, R25 ;  /* 0x000000190c197221 */ /* 0x010fe20000000000 */
[----:B------:R-:W-:-:S04]  /*2530*/  IMAD.WIDE R12, R23, 0x4, R2 ;  /* 0x00000004170c7825 */ /* 0x000fc800078e0202 */
[----:B-----5:R-:W-:Y:S01]  /*2540*/  FADD R25, R25, R24 ;  /* 0x0000001819197221 */ /* 0x020fe20000000000 */
[----:B------:R-:W3:Y:S03]  /*2550*/  LDG.E R29, desc[UR36][R12.64+-0x20] ;  /* 0xffffe0240c1d7981 */ /* 0x000ee6000c1e1900 */
[----:B------:R-:W-:Y:S02]  /*2560*/  FADD R25, R25, R26 ;  /* 0x0000001a19197221 */ /* 0x000fe40000000000 */
[----:B------:R-:W4:Y:S02]  /*2570*/  LDG.E R26, desc[UR36][R12.64+-0x1c] ;  /* 0xffffe4240c1a7981 */ /* 0x000f24000c1e1900 */
[----:B------:R-:W-:Y:S02]  /*2580*/  FADD R22, R25, R22 ;  /* 0x0000001619167221 */ /* 0x000fe40000000000 */
[----:B------:R-:W5:Y:S04]  /*2590*/  LDG.E R27, desc[UR36][R12.64+-0x18] ;  /* 0xffffe8240c1b7981 */ /* 0x000f68000c1e1900 */
[----:B------:R-:W2:Y:S01]  /*25a0*/  LDG.E R24, desc[UR36][R10.64+0x1c] ;  /* 0x00001c240a187981 */ /* 0x000ea2000c1e1900 */
[----:B---3--:R-:W-:-:S03]  /*25b0*/  FADD R29, R29, R0 ;  /* 0x000000001d1d7221 */ /* 0x008fc60000000000 */
[----:B------:R-:W3:Y:S01]  /*25c0*/  LDG.E R0, desc[UR36][R12.64+-0x14] ;  /* 0xffffec240c007981 */ /* 0x000ee2000c1e1900 */
[----:B----4-:R-:W-:-:S03]  /*25d0*/  FADD R28, R29, R26 ;  /* 0x0000001a1d1c7221 */ /* 0x010fc60000000000 */
[----:B------:R-:W4:Y:S01]  /*25e0*/  LDG.E R26, desc[UR36][R12.64+-0x10] ;  /* 0xfffff0240c1a7981 */ /* 0x000f22000c1e1900 */
[----:B-----5:R-:W-:-:S03]  /*25f0*/  FADD R29, R28, R27 ;  /* 0x0000001b1c1d7221 */ /* 0x020fc60000000000 */
[----:B------:R-:W5:Y:S01]  /*2600*/  LDG.E R27, desc[UR36][R12.64+-0xc] ;  /* 0xfffff4240c1b7981 */ /* 0x000f62000c1e1900 */
[----:B--2---:R-:W-:-:S03]  /*2610*/  FADD R25, R22, R21 ;  /* 0x0000001516197221 */ /* 0x004fc60000000000 */
[----:B------:R-:W2:Y:S04]  /*2620*/  LDG.E R22, desc[UR36][R10.64+0x14] ;  /* 0x000014240a167981 */ /* 0x000ea8000c1e1900 */
[----:B------:R-:W2:Y:S04]  /*2630*/  LDG.E R21, desc[UR36][R10.64+0x18] ;  /* 0x000018240a157981 */ /* 0x000ea8000c1e1900 */
[----:B------:R-:W2:Y:S04]  /*2640*/  LDG.E R10, desc[UR36][R12.64+-0x4] ;  /* 0xfffffc240c0a7981 */ /* 0x000ea8000c1e1900 */
[----:B------:R-:W2:Y:S01]  /*2650*/  LDG.E R11, desc[UR36][R12.64] ;  /* 0x000000240c0b7981 */ /* 0x000ea2000c1e1900 */
[----:B---3--:R-:W-:-:S03]  /*2660*/  FADD R29, R29, R0 ;  /* 0x000000001d1d7221 */ /* 0x008fc60000000000 */
[----:B------:R-:W3:Y:S01]  /*2670*/  LDG.E R0, desc[UR36][R12.64+-0x8] ;  /* 0xfffff8240c007981 */ /* 0x000ee2000c1e1900 */
[----:B----4-:R-:W-:-:S04]  /*2680*/  FADD R26, R29, R26 ;  /* 0x0000001a1d1a7221 */ /* 0x010fc80000000000 */
[----:B-----5:R-:W-:-:S04]  /*2690*/  FADD R27, R26, R27 ;  /* 0x0000001b1a1b7221 */ /* 0x020fc80000000000 */
[----:B---3--:R-:W-:Y:S02]  /*26a0*/  FADD R27, R27, R0 ;  /* 0x000000001b1b7221 */ /* 0x008fe40000000000 */
[----:B------:R-:W3:Y:S02]  /*26b0*/  LDG.E R0, desc[UR36][R12.64+0x4] ;  /* 0x000004240c007981 */ /* 0x000ee4000c1e1900 */
[----:B--2---:R-:W-:Y:S02]  /*26c0*/  FADD R26, R27, R10 ;  /* 0x0000000a1b1a7221 */ /* 0x004fe40000000000 */
[----:B------:R-:W2:Y:S02]  /*26d0*/  LDG.E R10, desc[UR36][R12.64+0x8] ;  /* 0x000008240c0a7981 */ /* 0x000ea4000c1e1900 */
[----:B------:R-:W-:Y:S02]  /*26e0*/  FADD R27, R26, R11 ;  /* 0x0000000b1a1b7221 */ /* 0x000fe40000000000 */
[----:B------:R-:W4:Y:S02]  /*26f0*/  LDG.E R11, desc[UR36][R12.64+0xc] ;  /* 0x00000c240c0b7981 */ /* 0x000f24000c1e1900 */
[----:B---3--:R-:W-:-:S02]  /*2700*/  FADD R27, R27, R0 ;  /* 0x000000001b1b7221 */ /* 0x008fc40000000000 */
[----:B------:R-:W3:Y:S02]  /*2710*/  LDG.E R0, desc[UR36][R12.64+0x10] ;  /* 0x000010240c007981 */ /* 0x000ee4000c1e1900 */
[----:B--2---:R-:W-:Y:S02]  /*2720*/  FADD R26, R27, R10 ;  /* 0x0000000a1b1a7221 */ /* 0x004fe40000000000 */
[----:B------:R-:W2:Y:S02]  /*2730*/  LDG.E R10, desc[UR36][R12.64+0x14] ;  /* 0x000014240c0a7981 */ /* 0x000ea4000c1e1900 */
[----:B----4-:R-:W-:Y:S02]  /*2740*/  FADD R27, R26, R11 ;  /* 0x0000000b1a1b7221 */ /* 0x010fe40000000000 */
[----:B------:R-:W4:Y:S04]  /*2750*/  LDG.E R11, desc[UR36][R12.64+0x18] ;  /* 0x000018240c0b7981 */ /* 0x000f28000c1e1900 */
[----:B------:R-:W5:Y:S01]  /*2760*/  LDG.E R26, desc[UR36][R12.64+0x1c] ;  /* 0x00001c240c1a7981 */ /* 0x000f62000c1e1900 */
[----:B------:R-:W-:-:S04]  /*2770*/  IADD3 R20, PT, PT, R20, 0x10, RZ ;  /* 0x0000001014147810 */ /* 0x000fc80007ffe0ff */
[----:B------:R-:W-:Y:S01]  /*2780*/  ISETP.NE.AND P1, PT, R20, RZ, PT ;  /* 0x000000ff1400720c */ /* 0x000fe20003f25270 */
[----:B------:R-:W-:-:S04]  /*2790*/  FADD R22, R25, R22 ;  /* 0x0000001619167221 */ /* 0x000fc80000000000 */
[----:B------:R-:W-:Y:S01]  /*27a0*/  FADD R21, R22, R21 ;  /* 0x0000001516157221 */ /* 0x000fe20000000000 */
[----:B------:R-:W-:-:S03]  /*27b0*/  IADD3 R23, PT, PT, R23, 0x10, RZ ;  /* 0x0000001017177810 */ /* 0x000fc60007ffe0ff */
[----:B------:R-:W-:Y:S01]  /*27c0*/  FADD R21, R21, R24 ;  /* 0x0000001815157221 */ /* 0x000fe20000000000 */
[----:B---3--:R-:W-:-:S04]  /*27d0*/  FADD R27, R27, R0 ;  /* 0x000000001b1b7221 */ /* 0x008fc80000000000 */
[----:B--2---:R-:W-:-:S04]  /*27e0*/  FADD R10, R27, R10 ;  /* 0x0000000a1b0a7221 */ /* 0x004fc80000000000 */
[----:B----4-:R-:W-:-:S04]  /*27f0*/  FADD R11, R10, R11 ;  /* 0x0000000b0a0b7221 */ /* 0x010fc80000000000 */
[----:B-----5:R-:W-:Y:S01]  /*2800*/  FADD R0, R11, R26 ;  /* 0x0000001a0b007221 */ /* 0x020fe20000000000 */
[----:B------:R-:W-:Y:S06]  /*2810*/  @P1 BRA `(.L_x_40) ;  /* 0xfffffff800e81947 */ /* 0x000fec000383ffff */
.L_x_39:
[----:B------:R-:W-:Y:S05]  /*2820*/  BSYNC.RECONVERGENT B1 ;  /* 0x0000000000017941 */ /* 0x000fea0003800200 */
.L_x_38:
[----:B------:R-:W-:Y:S05]  /*2830*/  @!P0 BRA `(.L_x_37) ;  /* 0x0000000400608947 */ /* 0x000fea0003800000 */
[----:B------:R-:W-:Y:S01]  /*2840*/  ISETP.GE.U32.AND P0, PT, R14, 0x8, PT ;  /* 0x000000080e00780c */ /* 0x000fe20003f06070 */
[----:B------:R-:W-:Y:S01]  /*2850*/  BSSY.RECONVERGENT B1, `(.L_x_41) ;  /* 0x000002a000017945 */ /* 0x000fe20003800200 */
[----:B------:R-:W-:-:S04]  /*2860*/  LOP3.LUT R26, R18, 0x7, RZ, 0xc0, !PT ;  /* 0x00000007121a7812 */ /* 0x000fc800078ec0ff */
[----:B------:R-:W-:-:S07]  /*2870*/  ISETP.NE.AND P1, PT, R26, RZ, PT ;  /* 0x000000ff1a00720c */ /* 0x000fce0003f25270 */
[----:B------:R-:W-:Y:S06]  /*2880*/  @!P0 BRA `(.L_x_42) ;  /* 0x0000000000988947 */ /* 0x000fec0003800000 */
[----:B------:R-:W0:Y:S01]  /*2890*/  LDC.64 R2, c[0x0][0x408] ;  /* 0x00010200ff027b82 */ /* 0x000e220000000a00 */
[----:B------:R-:W-:-:S07]  /*28a0*/  IADD3 R11, PT, PT, R15, R6, RZ ;  /* 0x000000060f0b7210 */ /* 0x000fce0007ffe0ff */
[----:B------:R-:W1:Y:S01]  /*28b0*/  LDC.64 R8, c[0x0][0x410] ;  /* 0x00010400ff087b82 */ /* 0x000e620000000a00 */
[----:B0-----:R-:W-:-:S05]  /*28c0*/  IMAD.WIDE R2, R11, 0x4, R2 ;  /* 0x000000040b027825 */ /* 0x001fca00078e0202 */
[----:B------:R-:W2:Y:S04]  /*28d0*/  LDG.E R28, desc[UR36][R2.64] ;  /* 0x00000024021c7981 */ /* 0x000ea8000c1e1900 */
[----:B------:R-:W3:Y:S01]  /*28e0*/  LDG.E R10, desc[UR36][R2.64+0x4] ;  /* 0x00000424020a7981 */ /* 0x000ee2000c1e1900 */
[----:B-1----:R-:W-:-:S03]  /*28f0*/  IMAD.WIDE R8, R11, 0x4, R8 ;  /* 0x000000040b087825 */ /* 0x002fc600078e0208 */
[----:B------:R-:W4:Y:S04]  /*2900*/  LDG.E R23, desc[UR36][R2.64+0x8] ;  /* 0x0000082402177981 */ /* 0x000f28000c1e1900 */
[----:B------:R-:W5:Y:S04]  /*2910*/  LDG.E R13, desc[UR36][R8.64] ;  /* 0x00000024080d7981 */ /* 0x000f68000c1e1900 */
[----:B------:R-:W4:Y:S04]  /*2920*/  LDG.E R11, desc[UR36][R8.64+0x4] ;  /* 0x00000424080b7981 */ /* 0x000f28000c1e1900 */
[----:B------:R-:W4:Y:S04]  /*2930*/  LDG.E R25, desc[UR36][R8.64+0x8] ;  /* 0x0000082408197981 */ /* 0x000f28000c1e1900 */
[----:B------:R-:W4:Y:S04]  /*2940*/  LDG.E R22, desc[UR36][R2.64+0xc] ;  /* 0x00000c2402167981 */ /* 0x000f28000c1e1900 */
[----:B------:R-:W4:Y:S04]  /*2950*/  LDG.E R20, desc[UR36][R2.64+0x10] ;  /* 0x0000102402147981 */ /* 0x000f28000c1e1900 */
[----:B------:R-:W4:Y:S04]  /*2960*/  LDG.E R14, desc[UR36][R2.64+0x14] ;  /* 0x00001424020e7981 */ /* 0x000f28000c1e1900 */
[----:B------:R-:W4:Y:S04]  /*2970*/  LDG.E R12, desc[UR36][R2.64+0x18] ;  /* 0x00001824020c7981 */ /* 0x000f28000c1e1900 */
[----:B------:R0:W4:Y:S01]  /*2980*/  LDG.E R24, desc[UR36][R2.64+0x1c] ;  /* 0x00001c2402187981 */ /* 0x000122000c1e1900 */
[----:B--2---:R-:W-:-:S03]  /*2990*/  FADD R27, R21, R28 ;  /* 0x0000001c151b7221 */ /* 0x004fc60000000000 */
[----:B------:R-:W2:Y:S01]  /*29a0*/  LDG.E R21, desc[UR36][R8.64+0xc] ;  /* 0x00000c2408157981 */ /* 0x000ea2000c1e1900 */
[----:B---3--:R-:W-:-:S03]  /*29b0*/  FADD R28, R27, R10 ;  /* 0x0000000a1b1c7221 */ /* 0x008fc60000000000 */
[----:B------:R-:W3:Y:S04]  /*29c0*/  LDG.E R27, desc[UR36][R8.64+0x10] ;  /* 0x00001024081b7981 */ /* 0x000ee8000c1e1900 */
[----:B------:R-:W3:Y:S01]  /*29d0*/  LDG.E R10, desc[UR36][R8.64+0x14] ;  /* 0x00001424080a7981 */ /* 0x000ee2000c1e1900 */
[----:B-----5:R-:W-:-:S03]  /*29e0*/  FADD R29, R0, R13 ;  /* 0x0000000d001d7221 */ /* 0x020fc60000000000 */
[----:B------:R-:W5:Y:S04]  /*29f0*/  LDG.E R0, desc[UR36][R8.64+0x18] ;  /* 0x0000182408007981 */ /* 0x000f68000c1e1900 */
[----:B------:R-:W5:Y:S01]  /*2a00*/  LDG.E R13, desc[UR36][R8.64+0x1c] ;  /* 0x00001c24080d7981 */ /* 0x000f62000c1e1900 */
[----:B----4-:R-:W-:Y:S01]  /*2a10*/  FADD R11, R29, R11 ;  /* 0x0000000b1d0b7221 */ /* 0x010fe20000000000 */
[----:B------:R-:W-:-:S03]  /*2a20*/  FADD R23, R28, R23 ;  /* 0x000000171c177221 */ /* 0x000fc60000000000 */
[----:B0-----:R-:W-:Y:S01]  /*2a30*/  FADD R2, R11, R25 ;  /* 0x000000190b027221 */ /* 0x001fe20000000000 */
[----:B------:R-:W-:-:S04]  /*2a40*/  FADD R23, R23, R22 ;  /* 0x0000001617177221 */ /* 0x000fc80000000000 */
[----:B------:R-:W-:-:S04]  /*2a50*/  FADD R23, R23, R20 ;  /* 0x0000001417177221 */ /* 0x000fc80000000000 */
[----:B------:R-:W-:-:S04]  /*2a60*/  FADD R23, R23, R14 ;  /* 0x0000000e17177221 */ /* 0x000fc80000000000 */
[----:B------:R-:W-:Y:S01]  /*2a70*/  FADD R23, R23, R12 ;  /* 0x0000000c17177221 */ /* 0x000fe20000000000 */
[----:B------:R-:W-:Y:S01]  /*2a80*/  IADD3 R6, PT, PT, R6, 0x8, RZ ;  /* 0x0000000806067810 */ /* 0x000fe20007ffe0ff */
[----:B--2---:R-:W-:-:S04]  /*2a90*/  FADD R2, R2, R21 ;  /* 0x0000001502027221 */ /* 0x004fc80000000000 */
[----:B---3--:R-:W-:-:S04]  /*2aa0*/  FADD R27, R2, R27 ;  /* 0x0000001b021b7221 */ /* 0x008fc80000000000 */
[----:B------:R-:W-:-:S04]  /*2ab0*/  FADD R27, R27, R10 ;  /* 0x0000000a1b1b7221 */ /* 0x000fc80000000000 */
[----:B-----5:R-:W-:Y:S01]  /*2ac0*/  FADD R0, R27, R0 ;  /* 0x000000001b007221 */ /* 0x020fe20000000000 */
[----:B------:R-:W-:-:S03]  /*2ad0*/  FADD R21, R23, R24 ;  /* 0x0000001817157221 */ /* 0x000fc60000000000 */
[----:B------:R-:W-:-:S07]  /*2ae0*/  FADD R0, R0, R13 ;  /* 0x0000000d00007221 */ /* 0x000fce0000000000 */
.L_x_42:
[----:B------:R-:W-:Y:S05]  /*2af0*/  BSYNC.RECONVERGENT B1 ;  /* 0x0000000000017941 */ /* 0x000fea0003800200 */
.L_x_41:
        /* <DEDUP_REMOVED lines=10> */
[----:B------:R-:W2:Y:S01]  /*2ba0*/  LDG.E R12, desc[UR36][R8.64] ;  /* 0x00000024080c7981 */ /* 0x000ea2000c1e1900 */
[----:B-1----:R-:W-:-:S03]  /*2bb0*/  IMAD.WIDE R2, R15, 0x4, R2 ;  /* 0x000000040f027825 */ /* 0x002fc600078e0202 */
[----:B------:R-:W3:Y:S04]  /*2bc0*/  LDG.E R13, desc[UR36][R8.64+0x4] ;  /* 0x00000424080d7981 */ /* 0x000ee8000c1e1900 */
[----:B------:R-:W4:Y:S04]  /*2bd0*/  LDG.E R11, desc[UR36][R2.64] ;  /* 0x00000024020b7981 */ /* 0x000f28000c1e1900 */
[----:B------:R-:W5:Y:S04]  /*2be0*/  LDG.E R14, desc[UR36][R2.64+0x4] ;  /* 0x00000424020e7981 */ /* 0x000f68000c1e1900 */
[----:B------:R-:W5:Y:S04]  /*2bf0*/  LDG.E R15, desc[UR36][R8.64+0x8] ;  /* 0x00000824080f7981 */ /* 0x000f68000c1e1900 */
[----:B------:R-:W5:Y:S04]  /*2c00*/  LDG.E R20, desc[UR36][R2.64+0x8] ;  /* 0x0000082402147981 */ /* 0x000f68000c1e1900 */
[----:B------:R-:W5:Y:S04]  /*2c10*/  LDG.E R23, desc[UR36][R8.64+0xc] ;  /* 0x00000c2408177981 */ /* 0x000f68000c1e1900 */
[----:B------:R-:W5:Y:S01]  /*2c20*/  LDG.E R22, desc[UR36][R2.64+0xc] ;  /* 0x00000c2402167981 */ /* 0x000f62000c1e1900 */
[----:B------:R-:W-:Y:S01]  /*2c30*/  IADD3 R6, PT, PT, R6, 0x4, RZ ;  /* 0x0000000406067810 */ /* 0x000fe20007ffe0ff */
[----:B--2---:R-:W-:-:S04]  /*2c40*/  FADD R12, R21, R12 ;  /* 0x0000000c150c7221 */ /* 0x004fc80000000000 */
[----:B---3--:R-:W-:Y:S01]  /*2c50*/  FADD R12, R12, R13 ;  /* 0x0000000d0c0c7221 */ /* 0x008fe20000000000 */
[----:B----4-:R-:W-:-:S04]  /*2c60*/  FADD R11, R0, R11 ;  /* 0x0000000b000b7221 */ /* 0x010fc80000000000 */
[----:B-----5:R-:W-:Y:S01]  /*2c70*/  FADD R11, R11, R14 ;  /* 0x0000000e0b0b7221 */ /* 0x020fe20000000000 */
[----:B------:R-:W-:-:S03]  /*2c80*/  FADD R12, R12, R15 ;  /* 0x0000000f0c0c7221 */ /* 0x000fc60000000000 */
[----:B------:R-:W-:Y:S01]  /*2c90*/  FADD R11, R11, R20 ;  /* 0x000000140b0b7221 */ /* 0x000fe20000000000 */
[----:B------:R-:W-:-:S03]  /*2ca0*/  FADD R21, R12, R23 ;  /* 0x000000170c157221 */ /* 0x000fc60000000000 */
[----:B------:R-:W-:-:S07]  /*2cb0*/  FADD R0, R11, R22 ;  /* 0x000000160b007221 */ /* 0x000fce0000000000 */
.L_x_44:
[----:B------:R-:W-:Y:S05]  /*2cc0*/  BSYNC.RECONVERGENT B1 ;  /* 0x0000000000017941 */ /* 0x000fea0003800200 */
.L_x_43:
[----:B------:R-:W-:Y:S05]  /*2cd0*/  @!P1 BRA `(.L_x_37) ;  /* 0x0000000000389947 */ /* 0x000fea0003800000 */
[----:B------:R-:W0:Y:S01]  /*2ce0*/  LDC.64 R8, c[0x0][0x410] ;  /* 0x00010400ff087b82 */ /* 0x000e220000000a00 */
[----:B------:R-:W-:Y:S02]  /*2cf0*/  IADD3 R13, PT, PT, R4, R6, R5 ;  /* 0x00000006040d7210 */ /* 0x000fe40007ffe005 */
[----:B------:R-:W-:-:S05]  /*2d00*/  IADD3 R6, PT, PT, -R10, RZ, RZ ;  /* 0x000000ff0a067210 */ /* 0x000fca0007ffe1ff */
[----:B------:R-:W1:Y:S02]  /*2d10*/  LDC.64 R2, c[0x0][0x408] ;  /* 0x00010200ff027b82 */ /* 0x000e640000000a00 */
.L_x_45:
[----:B0-----:R-:W-:-:S04]  /*2d20*/  IMAD.WIDE R4, R13, 0x4, R8 ;  /* 0x000000040d047825 */ /* 0x001fc800078e0208 */
[C---:B-1----:R-:W-:Y:S02]  /*2d30*/  IMAD.WIDE R10, R13.reuse, 0x4, R2 ;  /* 0x000000040d0a7825 */ /* 0x042fe400078e0202 */
[----:B------:R-:W2:Y:S04]  /*2d40*/  LDG.E R5, desc[UR36][R4.64] ;  /* 0x0000002404057981 */ /* 0x000ea8000c1e1900 */
[----:B------:R-:W3:Y:S01]  /*2d50*/  LDG.E R10, desc[UR36][R10.64] ;  /* 0x000000240a0a7981 */ /* 0x000ee2000c1e1900 */
[----:B------:R-:W-:Y:S02]  /*2d60*/  IADD3 R6, PT, PT, R6, 0x1, RZ ;  /* 0x0000000106067810 */ /* 0x000fe40007ffe0ff */
[----:B------:R-:W-:Y:S02]  /*2d70*/  IADD3 R13, PT, PT, R13, 0x1, RZ ;  /* 0x000000010d0d7810 */ /* 0x000fe40007ffe0ff */
[----:B------:R-:W-:Y:S01]  /*2d80*/  ISETP.NE.AND P0, PT, R6, RZ, PT ;  /* 0x000000ff0600720c */ /* 0x000fe20003f05270 */
[----:B--2---:R-:W-:Y:S01]  /*2d90*/  FADD R0, R5, R0 ;  /* 0x0000000005007221 */ /* 0x004fe20000000000 */
[----:B---3--:R-:W-:-:S11]  /*2da0*/  FADD R21, R10, R21 ;  /* 0x000000150a157221 */ /* 0x008fd60000000000 */
[----:B------:R-:W-:Y:S05]  /*2db0*/  @P0 BRA `(.L_x_45) ;  /* 0xfffffffc00d80947 */ /* 0x000fea000383ffff */
.L_x_37:
[----:B------:R-:W-:Y:S05]  /*2dc0*/  BSYNC.RECONVERGENT B0 ;  /* 0x0000000000007941 */ /* 0x000fea0003800200 */
.L_x_36:
[----:B------:R-:W0:Y:S01]  /*2dd0*/  LDC R9, c[0x0][0x3fc] ;  /* 0x0000ff00ff097b82 */ /* 0x000e220000000800 */
[----:B------:R-:W-:Y:S07]  /*2de0*/  BSSY.RECONVERGENT B2, `(.L_x_46) ;  /* 0x0000011000027945 */ /* 0x000fee0003800200 */
[----:B------:R-:W1:Y:S01]  /*2df0*/  LDC R3, c[0x0][0x398] ;  /* 0x0000e600ff037b82 */ /* 0x000e620000000800 */
[----:B0-----:R-:W0:Y:S01]  /*2e00*/  MUFU.RCP R4, R9 ;  /* 0x0000000900047308 */ /* 0x001e220000001000 */
[----:B-1----:R-:W-:-:S04]  /*2e10*/  FADD R3, R3, 1 ;  /* 0x3f80000003037421 */ /* 0x002fc80000000000 */
[----:B------:R-:W-:-:S04]  /*2e20*/  FFMA R2, -R3, R21, R0 ;  /* 0x0000001503027223 */ /* 0x000fc80000000100 */
[----:B------:R-:W1:Y:S01]  /*2e30*/  FCHK P0, R2, R9 ;  /* 0x0000000902007302 */ /* 0x000e620000000000 */
[----:B0-----:R-:W-:-:S04]  /*2e40*/  FFMA R5, R4, -R9, 1 ;  /* 0x3f80000004057423 */ /* 0x001fc80000000809 */
[----:B------:R-:W-:-:S04]  /*2e50*/  FFMA R5, R4, R5, R4 ;  /* 0x0000000504057223 */ /* 0x000fc80000000004 */
[----:B------:R-:W-:-:S04]  /*2e60*/  FFMA R0, R2, R5, RZ ;  /* 0x0000000502007223 */ /* 0x000fc800000000ff */
[----:B------:R-:W-:-:S04]  /*2e70*/  FFMA R3, R0, -R9, R2 ;  /* 0x8000000900037223 */ /* 0x000fc80000000002 */
[----:B------:R-:W-:Y:S01]  /*2e80*/  FFMA R3, R5, R3, R0 ;  /* 0x0000000305037223 */ /* 0x000fe20000000000 */
[----:B-1----:R-:W-:Y:S06]  /*2e90*/  @!P0 BRA `(.L_x_47) ;  /* 0x0000000000148947 */ /* 0x002fec0003800000 */
[----:B------:R-:W0:Y:S01]  /*2ea0*/  LDCU UR4, c[0x0][0x3fc] ;  /* 0x00007f80ff0477ac */ /* 0x000e220008000800 */
[----:B------:R-:W-:Y:S02]  /*2eb0*/  MOV R8, 0x2ee0 ;  /* 0x00002ee000087802 */ /* 0x000fe40000000f00 */
[----:B0-----:R-:W-:-:S07]  /*2ec0*/  MOV R3, UR4 ;  /* 0x0000000400037c02 */ /* 0x001fce0008000f00 */
[----:B------:R-:W-:Y:S05]  /*2ed0*/  CALL.REL.NOINC `($__internal_0_$__cuda_sm3x_div_rn_noftz_f32_slowpath) ;  /* 0x0000000c00387944 */ /* 0x000fea0003c00000 */
[----:B------:R-:W-:-:S07]  /*2ee0*/  MOV R3, R11 ;  /* 0x0000000b00037202 */ /* 0x000fce0000000f00 */
.L_x_47:
[----:B------:R-:W-:Y:S05]  /*2ef0*/  BSYNC.RECONVERGENT B2 ;  /* 0x0000000000027941 */ /* 0x000fea0003800200 */
.L_x_46:
        /* <DEDUP_REMOVED lines=12> */
[----:B------:R-:W-:-:S03]  /*2fc0*/  FMUL R5, |R0|, 16777216 ;  /* 0x4b80000000057820 */ /* 0x000fc60000400200 */
[----:B------:R-:W-:Y:S02]  /*2fd0*/  FSEL R3, RZ, -24, P0 ;  /* 0xc1c00000ff037808 */ /* 0x000fe40000000000 */
[----:B------:R-:W-:-:S04]  /*2fe0*/  FSEL R5, R5, |R0|, !P0 ;  /* 0x4000000005057208 */ /* 0x000fc80004000000 */
[----:B------:R-:W-:-:S04]  /*2ff0*/  IADD3 R2, PT, PT, R5, -0x3f3504f3, RZ ;  /* 0xc0cafb0d05027810 */ /* 0x000fc80007ffe0ff */
[----:B------:R-:W-:-:S04]  /*3000*/  LOP3.LUT R6, R2, 0xff800000, RZ, 0xc0, !PT ;  /* 0xff80000002067812 */ /* 0x000fc800078ec0ff */
[-C--:B------:R-:W-:Y:S02]  /*3010*/  IADD3 R5, PT, PT, R5, -R6.reuse, RZ ;  /* 0x8000000605057210 */ /* 0x080fe40007ffe0ff */
[----:B------:R-:W-:-:S03]  /*3020*/  I2FP.F32.S32 R6, R6 ;  /* 0x0000000600067245 */ /* 0x000fc60000201400 */
[C---:B------:R-:W-:Y:S01]  /*3030*/  FADD R8, R5.reuse, 1 ;  /* 0x3f80000005087421 */ /* 0x040fe20000000000 */
[----:B------:R-:W-:-:S04]  /*3040*/  FADD R9, R5, -1 ;  /* 0xbf80000005097421 */ /* 0x000fc80000000000 */
        /* <DEDUP_REMOVED lines=40> */
[----:B------:R0:W1:Y:S01]  /*32d0*/  F2I.NTZ R8, R2 ;  /* 0x0000000200087305 */ /* 0x0000620000203100 */
[----:B------:R-:W-:Y:S01]  /*32e0*/  FSETP.EQ.OR P0, PT, R5, RZ, !P0 ;  /* 0x000000ff0500720b */ /* 0x000fe20004702400 */
[----:B------:R-:W-:-:S04]  /*32f0*/  FFMA R6, R3, R6, 0.0096188392490148544312 ;  /* 0x3c1d985603067423 */ /* 0x000fc80000000006 */
[----:B------:R-:W-:Y:S01]  /*3300*/  FFMA R6, R3, R6, 0.055503588169813156128 ;  /* 0x3d6357bb03067423 */ /* 0x000fe20000000006 */
[----:B0-----:R-:W-:-:S03]  /*3310*/  MOV R2, 0x3f800000 ;  /* 0x3f80000000027802 */ /* 0x001fc60000000f00 */
[----:B------:R-:W-:-:S04]  /*3320*/  FFMA R6, R3, R6, 0.24022644758224487305 ;  /* 0x3e75fdec03067423 */ /* 0x000fc80000000006 */
[----:B------:R-:W-:Y:S01]  /*3330*/  FFMA R6, R3, R6, 0.69314718246459960938 ;  /* 0x3f31721803067423 */ /* 0x000fe20000000006 */
[----:B-1----:R-:W-:-:S03]  /*3340*/  LEA R9, R8, -R9, 0x17 ;  /* 0x8000000908097211 */ /* 0x002fc600078eb8ff */
        /* <DEDUP_REMOVED lines=13> */
[----:B------:R-:W-:-:S09]  /*3420*/  FSETP.GEU.OR P1, PT, -R10, -1, P0 ;  /* 0xbf8000000a00780b */ /* 0x000fd2000072e500 */
[----:B------:R-:W-:Y:S01]  /*3430*/  @!P0 FADD R3, R0, R0 ;  /* 0x0000000000038221 */ /* 0x000fe20000000000 */
[----:B0-----:R-:W-:-:S04]  /*3440*/  FADD R12, R8, R8 ;  /* 0x00000008080c7221 */ /* 0x001fc80000000000 */
[----:B------:R-:W-:Y:S01]  /*3450*/  @!P1 LOP3.LUT R3, R3, 0x7f800000, RZ, 0x3c, !PT ;  /* 0x7f80000003039812 */ /* 0x000fe200078e3cff */
[----:B------:R-:W-:-:S05]  /*3460*/  FADD R12, R5, -R12 ;  /* 0x8000000c050c7221 */ /* 0x000fca0000000000 */
[----:B------:R-:W-:-:S13]  /*3470*/  FSETP.NEU.AND P2, PT, |R12|, 1, !P0 ;  /* 0x3f8000000c00780b */ /* 0x000fda000474d200 */
        /* <DEDUP_REMOVED lines=13> */
.L_x_49:
[----:B------:R-:W-:Y:S05]  /*3550*/  BSYNC.RECONVERGENT B0 ;  /* 0x0000000000007941 */ /* 0x000fea0003800200 */
.L_x_48:
        /* <DEDUP_REMOVED lines=11> */
[----:B------:R-:W-:Y:S02]  /*3610*/  MOV R3, R5 ;  /* 0x0000000500037202 */ /* 0x000fe40000000f00 */
[----:B------:R-:W-:-:S07]  /*3620*/  MOV R8, 0x3640 ;  /* 0x0000364000087802 */ /* 0x000fce0000000f00 */
[----:B------:R-:W-:Y:S05]  /*3630*/  CALL.REL.NOINC `($__internal_0_$__cuda_sm3x_div_rn_noftz_f32_slowpath) ;  /* 0x0000000400607944 */ /* 0x000fea0003c00000 */
[----:B------:R-:W-:-:S07]  /*3640*/  MOV R0, R11 ;  /* 0x0000000b00007202 */ /* 0x000fce0000000f00 */
.L_x_51:
[----:B------:R-:W-:Y:S05]  /*3650*/  BSYNC.RECONVERGENT B2 ;  /* 0x0000000000027941 */ /* 0x000fea0003800200 */
.L_x_50:
        /* <DEDUP_REMOVED lines=15> */
.L_x_53:
[----:B------:R-:W-:Y:S05]  /*3750*/  BSYNC.RECONVERGENT B2 ;  /* 0x0000000000027941 */ /* 0x000fea0003800200 */
.L_x_52:
[----:B------:R-:W0:Y:S01]  /*3760*/  LDC.64 R2, c[0x0][0x3c0] ;  /* 0x0000f000ff027b82 */ /* 0x000e220000000a00 */
[----:B------:R-:W1:Y:S01]  /*3770*/  LDCU UR4, c[0x3][URZ] ;  /* 0x00c00000ff0477ac */ /* 0x000e620008000800 */
[----:B------:R-:W-:Y:S01]  /*3780*/  BSSY.RECONVERGENT B2, `(.L_x_54) ;  /* 0x000000f000027945 */ /* 0x000fe20003800200 */
[----:B0-----:R-:W-:Y:S01]  /*3790*/  FADD R0, -R2, R3 ;  /* 0x0000000302007221 */ /* 0x001fe20000000100 */
[----:B------:R-:W-:-:S03]  /*37a0*/  FADD R2, R7, -R2 ;  /* 0x8000000207027221 */ /* 0x000fc60000000000 */
[----:B-1----:R-:W-:-:S04]  /*37b0*/  FADD R3, R0, UR4 ;  /* 0x0000000400037e21 */ /* 0x002fc80008000000 */
[----:B------:R-:W0:Y:S08]  /*37c0*/  MUFU.RCP R0, R3 ;  /* 0x0000000300007308 */ /* 0x000e300000001000 */
        /* <DEDUP_REMOVED lines=10> */
.L_x_55:
[----:B------:R-:W-:Y:S05]  /*3870*/  BSYNC.RECONVERGENT B2 ;  /* 0x0000000000027941 */ /* 0x000fea0003800200 */
.L_x_54:
        /* <DEDUP_REMOVED lines=17> */
.L_x_57:
[----:B------:R-:W-:Y:S05]  /*3990*/  BSYNC.RECONVERGENT B2 ;  /* 0x0000000000027941 */ /* 0x000fea0003800200 */
.L_x_56:
[----:B------:R-:W0:Y:S01]  /*39a0*/  LDC.64 R8, c[0x0][0x3e0] ;  /* 0x0000f800ff087b82 */ /* 0x000e220000000a00 */
[----:B------:R-:W-:Y:S01]  /*39b0*/  BSSY.RECONVERGENT B2, `(.L_x_58) ;  /* 0x000000f000027945 */ /* 0x000fe20003800200 */
[----:B0-----:R-:W-:Y:S01]  /*39c0*/  FADD R3, R9, R8 ;  /* 0x0000000809037221 */ /* 0x001fe20000000000 */
[----:B------:R-:W-:-:S03]  /*39d0*/  FMUL R0, R0, R9 ;  /* 0x0000000900007220 */ /* 0x000fc60000400000 */
[----:B------:R-:W0:Y:S01]  /*39e0*/  MUFU.RCP R4, R3 ;  /* 0x0000000300047308 */ /* 0x000e220000001000 */
[----:B------:R-:W-:-:S07]  /*39f0*/  FFMA R2, R7, R8, R0 ;  /* 0x0000000807027223 */ /* 0x000fce0000000000 */
        /* <DEDUP_REMOVED lines=10> */
.L_x_59:
[----:B------:R-:W-:Y:S05]  /*3aa0*/  BSYNC.RECONVERGENT B2 ;  /* 0x0000000000027941 */ /* 0x000fea0003800200 */
.L_x_58:
[----:B------:R-:W0:Y:S02]  /*3ab0*/  LDC.64 R2, c[0x0][0x388] ;  /* 0x0000e200ff027b82 */ /* 0x000e240000000a00 */
[----:B0-----:R-:W-:-:S05]  /*3ac0*/  IMAD.WIDE.U32 R2, R19, 0x4, R2 ;  /* 0x0000000413027825 */ /* 0x001fca00078e0002 */
[----:B------:R1:W-:Y:S02]  /*3ad0*/  STG.E desc[UR36][R2.64], R5 ;  /* 0x0000000502007986 */ /* 0x0003e4000c101924 */
.L_x_22:
[----:B------:R-:W-:Y:S05]  /*3ae0*/  WARPSYNC.ALL ;  /* 0x0000000000007948 */ /* 0x000fea0003800000 */
[----:B------:R-:W-:Y:S01]  /*3af0*/  BAR.SYNC.DEFER_BLOCKING 0x0 ;  /* 0x0000000000007b1d */ /* 0x000fe20000010000 */
[----:B------:R-:W-:-:S13]  /*3b00*/  ISETP.NE.AND P0, PT, R18, RZ, PT ;  /* 0x000000ff1200720c */ /* 0x000fda0003f05270 */
[----:B------:R-:W-:Y:S05]  /*3b10*/  @P0 EXIT ;  /* 0x000000000000094d */ /* 0x000fea0003800000 */
[----:B------:R-:W2:Y:S01]  /*3b20*/  LDG.E R0, desc[UR36][R16.64] ;  /* 0x0000002410007981 */ /* 0x000ea2000c1e1900 */
[----:B------:R-:W2:Y:S02]  /*3b30*/  LDCU UR4, c[0x0][0x42c] ;  /* 0x00008580ff0477ac */ /* 0x000ea40008000800 */
[----:B--2---:R-:W-:-:S13]  /*3b40*/  ISETP.NE.AND P0, PT, R0, UR4, PT ;  /* 0x0000000400007c0c */ /* 0x004fda000bf05270 */
[----:B------:R-:W-:Y:S05]  /*3b50*/  @P0 EXIT ;  /* 0x000000000000094d */ /* 0x000fea0003800000 */
[----:B01----:R-:W0:Y:S01]  /*3b60*/  LDC.64 R2, c[0x0][0x418] ;  /* 0x00010600ff027b82 */ /* 0x003e220000000a00 */
[----:B------:R-:W-:Y:S01]  /*3b70*/  HFMA2 R5, -RZ, RZ, 0, 5.9604644775390625e-08 ;  /* 0x00000001ff057431 */ /* 0x000fe200000001ff */
[----:B------:R-:W-:Y:S01]  /*3b80*/  STG.E desc[UR36][R16.64], RZ ;  /* 0x000000ff10007986 */ /* 0x000fe2000c101924 */
[----:B0-----:R-:W-:-:S05]  /*3b90*/  IMAD.WIDE.U32 R2, R19, 0x4, R2 ;  /* 0x0000000413027825 */ /* 0x001fca00078e0002 */
[----:B------:R-:W-:Y:S01]  /*3ba0*/  STG.E desc[UR36][R2.64], R5 ;  /* 0x0000000502007986 */ /* 0x000fe2000c101924 */
[----:B------:R-:W-:Y:S05]  /*3bb0*/  EXIT ;  /* 0x000000000000794d */ /* 0x000fea0003800000 */
        .weak           $__internal_0_$__cuda_sm3x_div_rn_noftz_f32_slowpath
        .type           $__internal_0_$__cuda_sm3x_div_rn_noftz_f32_slowpath,@function
        .size           $__internal_0_$__cuda_sm3x_div_rn_noftz_f32_slowpath,(.L_x_143 - $__internal_0_$__cuda_sm3x_div_rn_noftz_f32_slowpath)
$__internal_0_$__cuda_sm3x_div_rn_noftz_f32_slowpath:
[----:B------:R-:W-:Y:S01]  /*3bc0*/  SHF.R.U32.HI R10, RZ, 0x17, R3 ;  /* 0x00000017ff0a7819 */ /* 0x000fe20000011603 */
[----:B------:R-:W-:Y:S01]  /*3bd0*/  BSSY.RECONVERGENT B0, `(.L_x_60) ;  /* 0x0000063000007945 */ /* 0x000fe20003800200 */
[----:B------:R-:W-:Y:S02]  /*3be0*/  SHF.R.U32.HI R12, RZ, 0x17, R2 ;  /* 0x00000017ff0c7819 */ /* 0x000fe40000011602 */
[----:B------:R-:W-:Y:S02]  /*3bf0*/  LOP3.LUT R10, R10, 0xff, RZ, 0xc0, !PT ;  /* 0x000000ff0a0a7812 */ /* 0x000fe400078ec0ff */
[----:B------:R-:W-:Y:S02]  /*3c00*/  LOP3.LUT R12, R12, 0xff, RZ, 0xc0, !PT ;  /* 0x000000ff0c0c7812 */ /* 0x000fe400078ec0ff */
[----:B------:R-:W-:Y:S02]  /*3c10*/  IADD3 R13, PT, PT, R10, -0x1, RZ ;  /* 0xffffffff0a0d7810 */ /* 0x000fe40007ffe0ff */
[----:B------:R-:W-:-:S02]  /*3c20*/  IADD3 R11, PT, PT, R12, -0x1, RZ ;  /* 0xffffffff0c0b7810 */ /* 0x000fc40007ffe0ff */
[----:B------:R-:W-:-:S04]  /*3c30*/  ISETP.GT.U32.AND P0, PT, R13, 0xfd, PT ;  /* 0x000000fd0d00780c */ /* 0x000fc80003f04070 */
[----:B------:R-:W-:-:S13]  /*3c40*/  ISETP.GT.U32.OR P0, PT, R11, 0xfd, P0 ;  /* 0x000000fd0b00780c */ /* 0x000fda0000704470 */
[----:B------:R-:W-:Y:S01]  /*3c50*/  @!P0 MOV R11, RZ ;  /* 0x000000ff000b8202 */ /* 0x000fe20000000f00 */
[----:B------:R-:W-:Y:S06]  /*3c60*/  @!P0 BRA `(.L_x_61) ;  /* 0x0000000000608947 */ /* 0x000fec0003800000 */
[----:B------:R-:W-:Y:S02]  /*3c70*/  FSETP.GTU.FTZ.AND P0, PT, |R2|, +INF , PT ;  /* 0x7f8000000200780b */ /* 0x000fe40003f1c200 */
[----:B------:R-:W-:-:S04]  /*3c80*/  FSETP.GTU.FTZ.AND P1, PT, |R3|, +INF , PT ;  /* 0x7f8000000300780b */ /* 0x000fc80003f3c200 */
[----:B------:R-:W-:-:S13]  /*3c90*/  PLOP3.LUT P0, PT, P0, P1, PT, 0xf8, 0x8f ;  /* 0x00000000008f781c */ /* 0x000fda0000703f70 */
[----:B------:R-:W-:Y:S05]  /*3ca0*/  @P0 BRA `(.L_x_62) ;  /* 0x0000000400500947 */ /* 0x000fea0003800000 */
[----:B------:R-:W-:-:S13]  /*3cb0*/  LOP3.LUT P0, RZ, R3, 0x7fffffff, R2, 0xc8, !PT ;  /* 0x7fffffff03ff7812 */ /* 0x000fda000780c802 */
[----:B------:R-:W-:Y:S05]  /*3cc0*/  @!P0 BRA `(.L_x_63) ;  /* 0x0000000400408947 */ /* 0x000fea0003800000 */
[C---:B------:R-:W-:Y:S02]  /*3cd0*/  FSETP.NEU.FTZ.AND P3, PT, |R2|.reuse, +INF , PT ;  /* 0x7f8000000200780b */ /* 0x040fe40003f7d200 */
[----:B------:R-:W-:Y:S02]  /*3ce0*/  FSETP.NEU.FTZ.AND P1, PT, |R3|, +INF , PT ;  /* 0x7f8000000300780b */ /* 0x000fe40003f3d200 */
[----:B------:R-:W-:-:S11]  /*3cf0*/  FSETP.NEU.FTZ.AND P0, PT, |R2|, +INF , PT ;  /* 0x7f8000000200780b */ /* 0x000fd60003f1d200 */
[----:B------:R-:W-:Y:S05]  /*3d00*/  @!P1 BRA !P3, `(.L_x_63) ;  /* 0x0000000400309947 */ /* 0x000fea0005800000 */
[----:B------:R-:W-:-:S04]  /*3d10*/  LOP3.LUT P3, RZ, R2, 0x7fffffff, RZ, 0xc0, !PT ;  /* 0x7fffffff02ff7812 */ /* 0x000fc8000786c0ff */
[----:B------:R-:W-:-:S13]  /*3d20*/  PLOP3.LUT P1, PT, P1, P3, PT, 0x2f, 0xf2 ;  /* 0x0000000000f2781c */ /* 0x000fda0000f26577 */
[----:B------:R-:W-:Y:S05]  /*3d30*/  @P1 BRA `(.L_x_64) ;  /* 0x00000004001c1947 */ /* 0x000fea0003800000 */
[----:B------:R-:W-:-:S04]  /*3d40*/  LOP3.LUT P1, RZ, R3, 0x7fffffff, RZ, 0xc0, !PT ;  /* 0x7fffffff03ff7812 */ /* 0x000fc8000782c0ff */
[----:B------:R-:W-:-:S13]  /*3d50*/  PLOP3.LUT P0, PT, P0, P1, PT, 0x2f, 0xf2 ;  /* 0x0000000000f2781c */ /* 0x000fda0000702577 */
[----:B------:R-:W-:Y:S05]  /*3d60*/  @P0 BRA `(.L_x_65) ;  /* 0x0000000400040947 */ /* 0x000fea0003800000 */
[----:B------:R-:W-:Y:S02]  /*3d70*/  IADD3 R11, PT, PT, R12, -0x1, RZ ;  /* 0xffffffff0c0b7810 */ /* 0x000fe40007ffe0ff */
[----:B------:R-:W-:Y:S02]  /*3d80*/  ISETP.GE.AND P1, PT, R13, RZ, PT ;  /* 0x000000ff0d00720c */ /* 0x000fe40003f26270 */
[----:B------:R-:W-:-:S11]  /*3d90*/  ISETP.GE.AND P0, PT, R11, RZ, PT ;  /* 0x000000ff0b00720c */ /* 0x000fd60003f06270 */
[----:B------:R-:W-:Y:S02]  /*3da0*/  @!P1 FFMA R3, R3, 1.84467440737095516160e+19, RZ ;  /* 0x5f80000003039823 */ /* 0x000fe400000000ff */
[----:B------:R-:W-:Y:S01]  /*3db0*/  @P0 MOV R11, RZ ;  /* 0x000000ff000b0202 */ /* 0x000fe20000000f00 */
[----:B------:R-:W-:Y:S01]  /*3dc0*/  @!P0 FFMA R2, R2, 1.84467440737095516160e+19, RZ ;  /* 0x5f80000002028823 */ /* 0x000fe200000000ff */
[----:B------:R-:W-:-:S04]  /*3dd0*/  @!P0 MOV R11, 0xffffffc0 ;  /* 0xffffffc0000b8802 */ /* 0x000fc80000000f00 */
[----:B------:R-:W-:-:S07]  /*3de0*/  @!P1 IADD3 R11, PT, PT, R11, 0x40, RZ ;  /* 0x000000400b0b9810 */ /* 0x000fce0007ffe0ff */
.L_x_61:
[----:B------:R-:W-:Y:S01]  /*3df0*/  LEA R14, R10, 0xc0800000, 0x17 ;  /* 0xc08000000a0e7811 */ /* 0x000fe200078eb8ff */
[----:B------:R-:W-:Y:S01]  /*3e00*/  BSSY.RECONVERGENT B1, `(.L_x_66) ;  /* 0x0000036000017945 */ /* 0x000fe20003800200 */
[----:B------:R-:W-:Y:S02]  /*3e10*/  IADD3 R13, PT, PT, R12, -0x7f, RZ ;  /* 0xffffff810c0d7810 */ /* 0x000fe40007ffe0ff */
[----:B------:R-:W-:-:S03]  /*3e20*/  IADD3 R14, PT, PT, -R14, R3, RZ ;  /* 0x000000030e0e7210 */ /* 0x000fc60007ffe1ff */
[C---:B------:R-:W-:Y:S01]  /*3e30*/  IMAD R2, R13.reuse, -0x800000, R2 ;  /* 0xff8000000d027824 */ /* 0x040fe200078e0202 */
[----:B------:R0:W1:Y:S01]  /*3e40*/  MUFU.RCP R20, R14 ;  /* 0x0000000e00147308 */ /* 0x0000620000001000 */
[----:B------:R-:W-:Y:S01]  /*3e50*/  FADD.FTZ R15, -R14, -RZ ;  /* 0x800000ff0e0f7221 */ /* 0x000fe20000010100 */
[----:B0-----:R-:W-:-:S04]  /*3e60*/  IADD3 R14, PT, PT, R13, 0x7f, -R10 ;  /* 0x0000007f0d0e7810 */ /* 0x001fc80007ffe80a */
[----:B------:R-:W-:Y:S01]  /*3e70*/  IADD3 R11, PT, PT, R14, R11, RZ ;  /* 0x0000000b0e0b7210 */ /* 0x000fe20007ffe0ff */
[----:B-1----:R-:W-:-:S04]  /*3e80*/  FFMA R3, R20, R15, 1 ;  /* 0x3f80000014037423 */ /* 0x002fc8000000000f */
[----:B------:R-:W-:-:S04]  /*3e90*/  FFMA R3, R20, R3, R20 ;  /* 0x0000000314037223 */ /* 0x000fc80000000014 */
[----:B------:R-:W-:-:S04]  /*3ea0*/  FFMA R12, R2, R3, RZ ;  /* 0x00000003020c7223 */ /* 0x000fc800000000ff */
[----:B------:R-:W-:-:S04]  /*3eb0*/  FFMA R20, R15, R12, R2 ;  /* 0x0000000c0f147223 */ /* 0x000fc80000000002 */
[----:B------:R-:W-:-:S04]  /*3ec0*/  FFMA R12, R3, R20, R12 ;  /* 0x00000014030c7223 */ /* 0x000fc8000000000c */
[----:B------:R-:W-:-:S04]  /*3ed0*/  FFMA R15, R15, R12, R2 ;  /* 0x0000000c0f0f7223 */ /* 0x000fc80000000002 */
[----:B------:R-:W-:-:S05]  /*3ee0*/  FFMA R2, R3, R15, R12 ;  /* 0x0000000f03027223 */ /* 0x000fca000000000c */
[----:B------:R-:W-:-:S04]  /*3ef0*/  SHF.R.U32.HI R10, RZ, 0x17, R2 ;  /* 0x00000017ff0a7819 */ /* 0x000fc80000011602 */
[----:B------:R-:W-:-:S04]  /*3f00*/  LOP3.LUT R10, R10, 0xff, RZ, 0xc0, !PT ;  /* 0x000000ff0a0a7812 */ /* 0x000fc800078ec0ff */
[----:B------:R-:W-:-:S04]  /*3f10*/  IADD3 R10, PT, PT, R10, R11, RZ ;  /* 0x0000000b0a0a7210 */ /* 0x000fc80007ffe0ff */
[----:B------:R-:W-:-:S04]  /*3f20*/  IADD3 R13, PT, PT, R10, -0x1, RZ ;  /* 0xffffffff0a0d7810 */ /* 0x000fc80007ffe0ff */
[----:B------:R-:W-:-:S13]  /*3f30*/  ISETP.GE.U32.AND P0, PT, R13, 0xfe, PT ;  /* 0x000000fe0d00780c */ /* 0x000fda0003f06070 */
[----:B------:R-:W-:Y:S05]  /*3f40*/  @!P0 BRA `(.L_x_67) ;  /* 0x0000000000808947 */ /* 0x000fea0003800000 */
[----:B------:R-:W-:-:S13]  /*3f50*/  ISETP.GT.AND P0, PT, R10, 0xfe, PT ;  /* 0x000000fe0a00780c */ /* 0x000fda0003f04270 */
[----:B------:R-:W-:Y:S05]  /*3f60*/  @P0 BRA `(.L_x_68) ;  /* 0x00000000006c0947 */ /* 0x000fea0003800000 */
[----:B------:R-:W-:-:S13]  /*3f70*/  ISETP.GE.AND P0, PT, R10, 0x1, PT ;  /* 0x000000010a00780c */ /* 0x000fda0003f06270 */
[----:B------:R-:W-:Y:S05]  /*3f80*/  @P0 BRA `(.L_x_69) ;  /* 0x0000000000740947 */ /* 0x000fea0003800000 */
[----:B------:R-:W-:Y:S02]  /*3f90*/  ISETP.GE.AND P0, PT, R10, -0x18, PT ;  /* 0xffffffe80a00780c */ /* 0x000fe40003f06270 */
[----:B------:R-:W-:-:S11]  /*3fa0*/  LOP3.LUT R2, R2, 0x80000000, RZ, 0xc0, !PT ;  /* 0x8000000002027812 */ /* 0x000fd600078ec0ff */
[----:B------:R-:W-:Y:S05]  /*3fb0*/  @!P0 BRA `(.L_x_69) ;  /* 0x0000000000688947 */ /* 0x000fea0003800000 */
[-CC-:B------:R-:W-:Y:S01]  /*3fc0*/  FFMA.RZ R11, R3, R15.reuse, R12.reuse ;  /* 0x0000000f030b7223 */ /* 0x180fe2000000c00c */
[C---:B------:R-:W-:Y:S02]  /*3fd0*/  IADD3 R14, PT, PT, R10.reuse, 0x20, RZ ;  /* 0x000000200a0e7810 */ /* 0x040fe40007ffe0ff */
[C---:B------:R-:W-:Y:S02]  /*3fe0*/  ISETP.NE.AND P3, PT, R10.reuse, RZ, PT ;  /* 0x000000ff0a00720c */ /* 0x040fe40003f65270 */
[----:B------:R-:W-:Y:S01]  /*3ff0*/  LOP3.LUT R13, R11, 0x7fffff, RZ, 0xc0, !PT ;  /* 0x007fffff0b0d7812 */ /* 0x000fe200078ec0ff */
[CCC-:B------:R-:W-:Y:S01]  /*4000*/  FFMA.RP R11, R3.reuse, R15.reuse, R12.reuse ;  /* 0x0000000f030b7223 */ /* 0x1c0fe2000000800c */
[----:B------:R-:W-:Y:S01]  /*4010*/  FFMA.RM R12, R3, R15, R12 ;  /* 0x0000000f030c7223 */ /* 0x000fe2000000400c */
[----:B------:R-:W-:Y:S02]  /*4020*/  ISETP.NE.AND P1, PT, R10, RZ, PT ;  /* 0x000000ff0a00720c */ /* 0x000fe40003f25270 */
[----:B------:R-:W-:-:S02]  /*4030*/  LOP3.LUT R13, R13, 0x800000, RZ, 0xfc, !PT ;  /* 0x008000000d0d7812 */ /* 0x000fc400078efcff */
[----:B------:R-:W-:Y:S02]  /*4040*/  IADD3 R10, PT, PT, -R10, RZ, RZ ;  /* 0x000000ff0a0a7210 */ /* 0x000fe40007ffe1ff */
[----:B------:R-:W-:Y:S02]  /*4050*/  SHF.L.U32 R14, R13, R14, RZ ;  /* 0x0000000e0d0e7219 */ /* 0x000fe400000006ff */
[----:B------:R-:W-:Y:S02]  /*4060*/  FSETP.NEU.FTZ.AND P0, PT, R11, R12, PT ;  /* 0x0000000c0b00720b */ /* 0x000fe40003f1d000 */
[----:B------:R-:W-:Y:S02]  /*4070*/  SEL R10, R10, RZ, P3 ;  /* 0x000000ff0a0a7207 */ /* 0x000fe40001800000 */
[----:B------:R-:W-:Y:S02]  /*4080*/  ISETP.NE.AND P1, PT, R14, RZ, P1 ;  /* 0x000000ff0e00720c */ /* 0x000fe40000f25270 */
[----:B------:R-:W-:-:S02]  /*4090*/  SHF.R.U32.HI R10, RZ, R10, R13 ;  /* 0x0000000aff0a7219 */ /* 0x000fc4000001160d */
[----:B------:R-:W-:Y:S02]  /*40a0*/  PLOP3.LUT P0, PT, P0, P1, PT, 0xf8, 0x8f ;  /* 0x00000000008f781c */ /* 0x000fe40000703f70 */
[----:B------:R-:W-:Y:S02]  /*40b0*/  SHF.R.U32.HI R12, RZ, 0x1, R10 ;  /* 0x00000001ff0c7819 */ /* 0x000fe4000001160a */
[----:B------:R-:W-:-:S04]  /*40c0*/  SEL R3, RZ, 0x1, !P0 ;  /* 0x00000001ff037807 */ /* 0x000fc80004000000 */
[----:B------:R-:W-:-:S04]  /*40d0*/  LOP3.LUT R3, R3, 0x1, R12, 0xf8, !PT ;  /* 0x0000000103037812 */ /* 0x000fc800078ef80c */
[----:B------:R-:W-:-:S04]  /*40e0*/  LOP3.LUT R3, R3, R10, RZ, 0xc0, !PT ;  /* 0x0000000a03037212 */ /* 0x000fc800078ec0ff */
[----:B------:R-:W-:-:S04]  /*40f0*/  IADD3 R3, PT, PT, R12, R3, RZ ;  /* 0x000000030c037210 */ /* 0x000fc80007ffe0ff */
[----:B------:R-:W-:Y:S01]  /*4100*/  LOP3.LUT R2, R3, R2, RZ, 0xfc, !PT ;  /* 0x0000000203027212 */ /* 0x000fe200078efcff */
[----:B------:R-:W-:Y:S06]  /*4110*/  BRA `(.L_x_69) ;  /* 0x0000000000107947 */ /* 0x000fec0003800000 */
.L_x_68:
[----:B------:R-:W-:-:S04]  /*4120*/  LOP3.LUT R2, R2, 0x80000000, RZ, 0xc0, !PT ;  /* 0x8000000002027812 */ /* 0x000fc800078ec0ff */
[----:B------:R-:W-:Y:S01]  /*4130*/  LOP3.LUT R2, R2, 0x7f800000, RZ, 0xfc, !PT ;  /* 0x7f80000002027812 */ /* 0x000fe200078efcff */
[----:B------:R-:W-:Y:S06]  /*4140*/  BRA `(.L_x_69) ;  /* 0x0000000000047947 */ /* 0x000fec0003800000 */
.L_x_67:
[----:B------:R-:W-:-:S07]  /*4150*/  LEA R2, R11, R2, 0x17 ;  /* 0x000000020b027211 */ /* 0x000fce00078eb8ff */
.L_x_69:
[----:B------:R-:W-:Y:S05]  /*4160*/  BSYNC.RECONVERGENT B1 ;  /* 0x0000000000017941 */ /* 0x000fea0003800200 */
.L_x_66:
[----:B------:R-:W-:Y:S05]  /*4170*/  BRA `(.L_x_70) ;  /* 0x0000000000207947 */ /* 0x000fea0003800000 */
.L_x_65:
[----:B------:R-:W-:-:S04]  /*4180*/  LOP3.LUT R2, R3, 0x80000000, R2, 0x48, !PT ;  /* 0x8000000003027812 */ /* 0x000fc800078e4802 */
[----:B------:R-:W-:Y:S01]  /*4190*/  LOP3.LUT R2, R2, 0x7f800000, RZ, 0xfc, !PT ;  /* 0x7f80000002027812 */ /* 0x000fe200078efcff */
[----:B------:R-:W-:Y:S06]  /*41a0*/  BRA `(.L_x_70) ;  /* 0x0000000000147947 */ /* 0x000fec0003800000 */
.L_x_64:
[----:B------:R-:W-:Y:S01]  /*41b0*/  LOP3.LUT R2, R3, 0x80000000, R2, 0x48, !PT ;  /* 0x8000000003027812 */ /* 0x000fe200078e4802 */
[----:B------:R-:W-:Y:S06]  /*41c0*/  BRA `(.L_x_70) ;  /* 0x00000000000c7947 */ /* 0x000fec0003800000 */
.L_x_63:
[----:B------:R-:W0:Y:S01]  /*41d0*/  MUFU.RSQ R2, -QNAN ;  /* 0xffc0000000027908 */ /* 0x000e220000001400 */
[----:B------:R-:W-:Y:S05]  /*41e0*/  BRA `(.L_x_70) ;  /* 0x0000000000047947 */ /* 0x000fea0003800000 */
.L_x_62:
[----:B------:R-:W-:-:S07]  /*41f0*/  FADD.FTZ R2, R2, R3 ;  /* 0x0000000302027221 */ /* 0x000fce0000010000 */
.L_x_70:
[----:B------:R-:W-:Y:S05]  /*4200*/  BSYNC.RECONVERGENT B0 ;  /* 0x0000000000007941 */ /* 0x000fea0003800200 */
.L_x_60:
[----:B------:R-:W-:Y:S01]  /*4210*/  HFMA2 R3, -RZ, RZ, 0, 0 ;  /* 0x00000000ff037431 */ /* 0x000fe200000001ff */
[----:B0-----:R-:W-:Y:S02]  /*4220*/  MOV R11, R2 ;  /* 0x00000002000b7202 */ /* 0x001fe40000000f00 */
[----:B------:R-:W-:-:S04]  /*4230*/  MOV R2, R8 ;  /* 0x0000000800027202 */ /* 0x000fc80000000f00 */
[----:B------:R-:W-:Y:S05]  /*4240*/  RET.REL.NODEC R2 `(CudaComputeReward) ;  /* 0xffffffbc026c7950 */ /* 0x000fea0003c3ffff */
.L_x_71:
[----:B------:R-:W-:-:S00]  /*4250*/  BRA `(.L_x_71) ;  /* 0xfffffffc00fc7947 */ /* 0x000fc0000383ffff */
[----:B------:R-:W-:-:S00]  /*4260*/  NOP ;  /* 0x0000000000007918 */ /* 0x000fc00000000000 */
        /* <DEDUP_REMOVED lines=9> */
.L_x_143:


//--------------------- .text.CudaCovidAndEconomySimulationStep --------------------------
	.section	.text.CudaCovidAndEconomySimulationStep,"ax",@progbits
	.align	128
        .global         CudaCovidAndEconomySimulationStep
        .type           CudaCovidAndEconomySimulationStep,@function
        .size           CudaCovidAndEconomySimulationStep,(.L_x_144 - CudaCovidAndEconomySimulationStep)
        .other          CudaCovidAndEconomySimulationStep,@"STO_CUDA_ENTRY STV_DEFAULT"
CudaCovidAndEconomySimulationStep:
.text.CudaCovidAndEconomySimulationStep:
        /* <DEDUP_REMOVED lines=13> */
[----:B------:R-:W-:Y:S02]  /*00d0*/  HFMA2 R8, -RZ, RZ, 0, 1.93119049072265625e-05 ;  /* 0x00000144ff087431 */ /* 0x000fe400000001ff */
[----:B------:R-:W-:Y:S01]  /*00e0*/  IMAD.MOV.U32 R12, RZ, RZ, 0x1 ;  /* 0x00000001ff0c7424 */ /* 0x000fe200078e00ff */
[----:B------:R1:W2:Y:S01]  /*00f0*/  LDC.64 R14, c[0x4][R0] ;  /* 0x01000000000e7b82 */ /* 0x0002a20000000a00 */
[----:B------:R-:W3:Y:S01]  /*0100*/  LDCU.64 UR6, c[0x4][0x20] ;  /* 0x01000400ff0677ac */ /* 0x000ee20008000a00 */
[----:B------:R-:W-:Y:S01]  /*0110*/  MOV R13, RZ ;  /* 0x000000ff000d7202 */ /* 0x000fe20000000f00 */
[----:B------:R-:W4:Y:S01]  /*0120*/  LDCU.64 UR8, c[0x4][0x8] ;  /* 0x01000100ff0877ac */ /* 0x000f220008000a00 */
[----:B0-----:R-:W-:Y:S02]  /*0130*/  MOV R4, UR4 ;  /* 0x0000000400047c02 */ /* 0x001fe40008000f00 */
[----:B------:R-:W-:-:S02]  /*0140*/  MOV R5, UR5 ;  /* 0x0000000500057c02 */ /* 0x000fc40008000f00 */
[----:B---3--:R-:W-:Y:S02]  /*0150*/  MOV R6, UR6 ;  /* 0x0000000600067c02 */ /* 0x008fe40008000f00 */
[----:B------:R-:W-:Y:S02]  /*0160*/  MOV R7, UR7 ;  /* 0x0000000700077c02 */ /* 0x000fe40008000f00 */
[----:B----4-:R-:W-:Y:S02]  /*0170*/  MOV R10, UR8 ;  /* 0x00000008000a7c02 */ /* 0x010fe40008000f00 */
[----:B-1----:R-:W-:-:S07]  /*0180*/  MOV R11, UR9 ;  /* 0x00000009000b7c02 */ /* 0x002fce0008000f00 */
[----:B------:R-:W-:-:S07]  /*0190*/  LEPC R20, `(.L_x_72) ;  /* 0x000000001014794e */ /* 0x000fce0000000000 */
[----:B--2---:R-:W-:Y:S05]  /*01a0*/  CALL.ABS.NOINC R14 ;  /* 0x000000000e007343 */ /* 0x004fea0003c00000 */
.L_x_72:
[----:B------:R-:W0:Y:S01]  /*01b0*/  LDCU UR4, c[0x0][0x4c0] ;  /* 0x00009800ff0477ac */ /* 0x000e220008000800 */
[----:B------:R-:W-:Y:S01]  /*01c0*/  BSSY.RECONVERGENT B6, `(.L_x_73) ;  /* 0x0000013000067945 */ /* 0x000fe20003800200 */
[----:B0-----:R-:W-:-:S13]  /*01d0*/  ISETP.GE.AND P0, PT, R16, UR4, PT ;  /* 0x0000000410007c0c */ /* 0x001fda000bf06270 */
[----:B------:R-:W-:Y:S05]  /*01e0*/  @!P0 BRA `(.L_x_74) ;  /* 0x0000000000408947 */ /* 0x000fea0003800000 */
[----:B------:R-:W-:Y:S01]  /*01f0*/  MOV R0, 0x0 ;  /* 0x0000000000007802 */ /* 0x000fe20000000f00 */
[----:B------:R-:W0:Y:S01]  /*0200*/  LDCU.64 UR4, c[0x4][0x28] ;  /* 0x01000500ff0477ac */ /* 0x000e220008000a00 */
[----:B------:R-:W-:Y:S02]  /*0210*/  HFMA2 R12, -RZ, RZ, 0, 5.9604644775390625e-08 ;  /* 0x00000001ff0c7431 */ /* 0x000fe400000001ff */
        /* <DEDUP_REMOVED lines=13> */
.L_x_74:
[----:B------:R-:W-:Y:S05]  /*02f0*/  BSYNC.RECONVERGENT B6 ;  /* 0x0000000000067941 */ /* 0x000fea0003800200 */
.L_x_73:
[----:B------:R-:W0:Y:S02]  /*0300*/  LDC R9, c[0x0][0x4c0] ;  /* 0x00013000ff097b82 */ /* 0x000e240000000800 */
[----:B0-----:R-:W-:-:S04]  /*0310*/  IADD3 R9, PT, PT, R9, -0x1, RZ ;  /* 0xffffffff09097810 */ /* 0x001fc80007ffe0ff */
[----:B------:R-:W-:-:S13]  /*0320*/  ISETP.GE.AND P0, PT, R16, R9, PT ;  /* 0x000000091000720c */ /* 0x000fda0003f06270 */
[----:B------:R-:W-:Y:S05]  /*0330*/  @P0 BRA `(.L_x_75) ;  /* 0x0000003c00780947 */ /* 0x000fea0003800000 */
[----:B------:R-:W2:Y:S01]  /*0340*/  LDG.E R20, desc[UR36][R18.64] ;  /* 0x0000002412147981 */ /* 0x000ea2000c1e1900 */
[----:B------:R-:W0:Y:S01]  /*0350*/  LDCU UR4, c[0x0][0x4c4] ;  /* 0x00009880ff0477ac */ /* 0x000e220008000800 */
[----:B------:R-:W1:Y:S01]  /*0360*/  LDC.64 R22, c[0x0][0x380] ;  /* 0x0000e000ff167b82 */ /* 0x000e620000000a00 */
[----:B------:R-:W-:-:S05]  /*0370*/  IMAD R17, R9, R2, RZ ;  /* 0x0000000209117224 */ /* 0x000fca00078e02ff */
[C---:B------:R-:W-:Y:S02]  /*0380*/  IADD3 R8, PT, PT, R17.reuse, R16, RZ ;  /* 0x0000001011087210 */ /* 0x040fe40007ffe0ff */
[----:B------:R-:W3:Y:S08]  /*0390*/  LDC.64 R14, c[0x0][0x3d8] ;  /* 0x0000f600ff0e7b82 */ /* 0x000ef00000000a00 */
[----:B------:R-:W4:Y:S01]  /*03a0*/  LDC.64 R4, c[0x0][0x428] ;  /* 0x00010a00ff047b82 */ /* 0x000f220000000a00 */
[----:B0-----:R-:W-:Y:S01]  /*03b0*/  IMAD R6, R17, UR4, R8 ;  /* 0x0000000411067c24 */ /* 0x001fe2000f8e0208 */
[----:B------:R-:W0:Y:S06]  /*03c0*/  LDCU UR4, c[0x3][URZ] ;  /* 0x00c00000ff0477ac */ /* 0x000e2c0008000800 */
[----:B------:R-:W0:Y:S01]  /*03d0*/  LDC.64 R10, c[0x0][0x3f0] ;  /* 0x0000fc00ff0a7b82 */ /* 0x000e220000000a00 */
[----:B---3--:R-:W-:-:S07]  /*03e0*/  IMAD.WIDE.U32 R14, R8, 0x4, R14 ;  /* 0x00000004080e7825 */ /* 0x008fce00078e000e */
[----:B------:R-:W3:Y:S01]  /*03f0*/  LDC.64 R12, c[0x0][0x3f8] ;  /* 0x0000fe00ff0c7b82 */ /* 0x000ee20000000a00 */
[----:B------:R-:W2:Y:S01]  /*0400*/  LDG.E R3, desc[UR36][R14.64] ;  /* 0x000000240e037981 */ /* 0x000ea2000c1e1900 */
[----:B----4-:R-:W-:-:S06]  /*0410*/  IMAD.WIDE.U32 R4, R16, 0x4, R4 ;  /* 0x0000000410047825 */ /* 0x010fcc00078e0004 */
[----:B------:R4:W4:Y:S01]  /*0420*/  LDG.E R4, desc[UR36][R4.64] ;  /* 0x0000002404047981 */ /* 0x000922000c1e1900 */
[----:B0-----:R-:W-:-:S05]  /*0430*/  IMAD.WIDE.U32 R10, R16, 0x4, R10 ;  /* 0x00000004100a7825 */ /* 0x001fca00078e000a */
[----:B------:R0:W5:Y:S01]  /*0440*/  LDG.E R27, desc[UR36][R10.64] ;  /* 0x000000240a1b7981 */ /* 0x000162000c1e1900 */
[----:B---3--:R-:W-:-:S05]  /*0450*/  IMAD.WIDE.U32 R12, R16, 0x4, R12 ;  /* 0x00000004100c7825 */ /* 0x008fca00078e000c */
[----:B------:R0:W5:Y:S01]  /*0460*/  LDG.E R28, desc[UR36][R12.64] ;  /* 0x000000240c1c7981 */ /* 0x000162000c1e1900 */
[----:B--2---:R-:W-:-:S05]  /*0470*/  IMAD R21, R9, R20, -R9 ;  /* 0x0000001409157224 */ /* 0x004fca00078e0a09 */
[----:B------:R-:W-:-:S05]  /*0480*/  IADD3 R25, PT, PT, R6, R21, RZ ;  /* 0x0000001506197210 */ /* 0x000fca0007ffe0ff */
[----:B-1----:R-:W-:-:S05]  /*0490*/  IMAD.WIDE R22, R25, 0x4, R22 ;  /* 0x0000000419167825 */ /* 0x002fca00078e0216 */
[----:B------:R-:W2:Y:S01]  /*04a0*/  LDG.E R2, desc[UR36][R22.64] ;  /* 0x0000002416027981 */ /* 0x000ea2000c1e1900 */
[----:B------:R-:W-:Y:S01]  /*04b0*/  BSSY.RECONVERGENT B2, `(.L_x_76) ;  /* 0x0000010000027945 */ /* 0x000fe20003800200 */
[----:B------:R-:W-:Y:S01]  /*04c0*/  I2FP.F32.S32 R3, R3 ;  /* 0x0000000300037245 */ /* 0x000fe20000201400 */
[----:B--2---:R-:W-:-:S04]  /*04d0*/  FADD R0, R2, UR4 ;  /* 0x0000000402007e21 */ /* 0x004fc80008000000 */
[----:B------:R-:W1:Y:S08]  /*04e0*/  MUFU.RCP R7, R0 ;  /* 0x0000000000077308 */ /* 0x000e700000001000 */
[----:B------:R-:W2:Y:S01]  /*04f0*/  FCHK P0, R3, R0 ;  /* 0x0000000003007302 */ /* 0x000ea20000000000 */
[----:B-1----:R-:W-:-:S04]  /*0500*/  FFMA R24, -R0, R7, 1 ;  /* 0x3f80000000187423 */ /* 0x002fc80000000107 */
[----:B------:R-:W-:-:S04]  /*0510*/  FFMA R24, R7, R24, R7 ;  /* 0x0000001807187223 */ /* 0x000fc80000000007 */
[----:B------:R-:W-:-:S04]  /*0520*/  FFMA R29, R3, R24, RZ ;  /* 0x00000018031d7223 */ /* 0x000fc800000000ff */
[----:B----4-:R-:W-:Y:S01]  /*0530*/  FFMA R5, -R0, R29, R3 ;  /* 0x0000001d00057223 */ /* 0x010fe20000000103 */
[----:B------:R-:W-:-:S03]  /*0540*/  I2FP.F32.S32 R7, R4 ;  /* 0x0000000400077245 */ /* 0x000fc60000201400 */
[----:B------:R-:W-:Y:S01]  /*0550*/  FFMA R29, R24, R5, R29 ;  /* 0x00000005181d7223 */ /* 0x000fe2000000001d */
[----:B------:R-:W-:Y:S01]  /*0560*/  IMAD R24, R9, R20, R6 ;  /* 0x0000001409187224 */ /* 0x000fe200078e0206 */
[----:B0-2---:R-:W-:Y:S06]  /*0570*/  @!P0 BRA `(.L_x_77) ;  /* 0x00000000000c8947 */ /* 0x005fec0003800000 */
[----:B------:R-:W-:-:S07]  /*0580*/  MOV R10, 0x5a0 ;  /* 0x000005a0000a7802 */ /* 0x000fce0000000f00 */
[----:B-----5:R-:W-:Y:S05]  /*0590*/  CALL.REL.NOINC `($__internal_1_$__cuda_sm3x_div_rn_noftz_f32_slowpath) ;  /* 0x0000003c00387944 */ /* 0x020fea0003c00000 */
[----:B------:R-:W-:-:S07]  /*05a0*/  MOV R29, R5 ;  /* 0x00000005001d7202 */ /* 0x000fce0000000f00 */
.L_x_77:
[----:B------:R-:W-:Y:S05]  /*05b0*/  BSYNC.RECONVERGENT B2 ;  /* 0x0000000000027941 */ /* 0x000fea0003800200 */
.L_x_76:
[----:B------:R-:W0:Y:S01]  /*05c0*/  MUFU.RCP R0, R7 ;  /* 0x0000000700007308 */ /* 0x000e220000001000 */
[----:B------:R-:W-:Y:S01]  /*05d0*/  BSSY.RECONVERGENT B2, `(.L_x_78) ;  /* 0x000000e000027945 */ /* 0x000fe20003800200 */
[----:B------:R-:W-:-:S06]  /*05e0*/  FMNMX R26, R3, R2, PT ;  /* 0x00000002031a7209 */ /* 0x000fcc0003800000 */
[----:B------:R-:W1:Y:S01]  /*05f0*/  FCHK P0, R2, R7 ;  /* 0x0000000702007302 */ /* 0x000e620000000000 */
[----:B0-----:R-:W-:-:S04]  /*0600*/  FFMA R5, -R7, R0, 1 ;  /* 0x3f80000007057423 */ /* 0x001fc80000000100 */
[----:B------:R-:W-:-:S04]  /*0610*/  FFMA R5, R0, R5, R0 ;  /* 0x0000000500057223 */ /* 0x000fc80000000000 */
[----:B------:R-:W-:-:S04]  /*0620*/  FFMA R0, R2, R5, RZ ;  /* 0x0000000502007223 */ /* 0x000fc800000000ff */
[----:B------:R-:W-:-:S04]  /*0630*/  FFMA R4, -R7, R0, R2 ;  /* 0x0000000007047223 */ /* 0x000fc80000000102 */
[----:B------:R-:W-:Y:S01]  /*0640*/  FFMA R0, R5, R4, R0 ;  /* 0x0000000405007223 */ /* 0x000fe20000000000 */
[----:B-1----:R-:W-:Y:S06]  /*0650*/  @!P0 BRA `(.L_x_79) ;  /* 0x0000000000148947 */ /* 0x002fec0003800000 */
[----:B------:R-:W-:Y:S01]  /*0660*/  MOV R3, R2 ;  /* 0x0000000200037202 */ /* 0x000fe20000000f00 */
[----:B------:R-:W-:Y:S01]  /*0670*/  IMAD.MOV.U32 R0, RZ, RZ, R7 ;  /* 0x000000ffff007224 */ /* 0x000fe200078e0007 */
[----:B------:R-:W-:-:S07]  /*0680*/  MOV R10, 0x6a0 ;  /* 0x000006a0000a7802 */ /* 0x000fce0000000f00 */
[----:B-----5:R-:W-:Y:S05]  /*0690*/  CALL.REL.NOINC `($__internal_1_$__cuda_sm3x_div_rn_noftz_f32_slowpath) ;  /* 0x0000003800f87944 */ /* 0x020fea0003c00000 */
[----:B------:R-:W-:-:S07]  /*06a0*/  MOV R0, R5 ;  /* 0x0000000500007202 */ /* 0x000fce0000000f00 */
.L_x_79:
[----:B------:R-:W-:Y:S05]  /*06b0*/  BSYNC.RECONVERGENT B2 ;  /* 0x0000000000027941 */ /* 0x000fea0003800200 */
.L_x_78:
[----:B------:R-:W0:Y:S01]  /*06c0*/  LDCU UR4, c[0x0][0x3e8] ;  /* 0x00007d00ff0477ac */ /* 0x000e220008000800 */
[----:B------:R-:W1:Y:S01]  /*06d0*/  LDC.64 R32, c[0x0][0x390] ;  /* 0x0000e400ff207b82 */ /* 0x000e620000000a00 */
[----:B0-----:R-:W-:-:S13]  /*06e0*/  ISETP.GE.AND P0, PT, R20, UR4, PT ;  /* 0x0000000414007c0c */ /* 0x001fda000bf06270 */
[----:B------:R-:W0:Y:S01]  /*06f0*/  @!P0 LDC.64 R2, c[0x0][0x3e0] ;  /* 0x0000f800ff028b82 */ /* 0x000e220000000a00 */
[----:B------:R-:W-:-:S07]  /*0700*/  @!P0 IADD3 R21, PT, PT, R21, R16, RZ ;  /* 0x0000001015158210 */ /* 0x000fce0007ffe0ff */
[----:B------:R-:W2:Y:S01]  /*0710*/  @P0 LDC.64 R4, c[0x0][0x3c0] ;  /* 0x0000f000ff040b82 */ /* 0x000ea20000000a00 */
[----:B0-----:R-:W-:-:S05]  /*0720*/  @!P0 IMAD.WIDE R2, R21, 0x4, R2 ;  /* 0x0000000415028825 */ /* 0x001fca00078e0202 */
[----:B------:R0:W3:Y:S01]  /*0730*/  @!P0 LDG.E R12, desc[UR36][R2.64] ;  /* 0x00000024020c8981 */ /* 0x0000e2000c1e1900 */
[----:B------:R-:W-:Y:S01]  /*0740*/  @P0 IADD3 R20, PT, PT, R20, -UR4, RZ ;  /* 0x8000000414140c10 */ /* 0x000fe2000fffe0ff */
[----:B------:R-:W4:Y:S04]  /*0750*/  LDCU.64 UR4, c[0x0][0x408] ;  /* 0x00008100ff0477ac */ /* 0x000f280008000a00 */
[----:B------:R-:W-:Y:S02]  /*0760*/  @P0 IMAD R11, R9, R20, R6 ;  /* 0x00000014090b0224 */ /* 0x000fe400078e0206 */
[----:B------:R-:W1:Y:S02]  /*0770*/  LDC.64 R20, c[0x0][0x388] ;  /* 0x0000e200ff147b82 */ /* 0x000e640000000a00 */
[----:B--2---:R-:W-:-:S06]  /*0780*/  @P0 IMAD.WIDE R4, R11, 0x4, R4 ;  /* 0x000000040b040825 */ /* 0x004fcc00078e0204 */
[----:B------:R-:W2:Y:S01]  /*0790*/  LDC.64 R10, c[0x0][0x400] ;  /* 0x00010000ff0a7b82 */ /* 0x000ea20000000a00 */
[----:B------:R4:W3:Y:S01]  /*07a0*/  @P0 LDG.E R12, desc[UR36][R4.64] ;  /* 0x00000024040c0981 */ /* 0x0008e2000c1e1900 */
[----:B-1----:R-:W-:-:S05]  /*07b0*/  IMAD.WIDE R20, R25, 0x4, R20 ;  /* 0x0000000419147825 */ /* 0x002fca00078e0214 */
[----:B------:R-:W3:Y:S01]  /*07c0*/  LDG.E R13, desc[UR36][R20.64] ;  /* 0x00000024140d7981 */ /* 0x000ee2000c1e1900 */
[----:B--2---:R-:W-:Y:S01]  /*07d0*/  IMAD.WIDE.U32 R10, R8, 0x4, R10 ;  /* 0x00000004080a7825 */ /* 0x004fe200078e000a */
[----:B0-----:R-:W0:Y:S02]  /*07e0*/  F2F.F64.F32 R2, R29 ;  /* 0x0000001d00027310 */ /* 0x001e240000201800 */
[----:B0-----:R-:W-:Y:S01]  /*07f0*/  DSETP.MIN.AND P0, P1, R2, 1, PT ;  /* 0x3ff000000200742a */ /* 0x001fe20003900000 */
[----:B----4-:R-:W-:Y:S02]  /*0800*/  MOV R4, R3 ;  /* 0x0000000300047202 */ /* 0x010fe40000000f00 */
[----:B---3--:R-:W-:-:S05]  /*0810*/  I2FP.F32.S32 R12, R12 ;  /* 0x0000000c000c7245 */ /* 0x008fca0000201400 */
[----:B-----5:R-:W-:Y:S01]  /*0820*/  FFMA R27, R27, R12, R28 ;  /* 0x0000000c1b1b7223 */ /* 0x020fe2000000001c */
[----:B------:R-:W-:Y:S01]  /*0830*/  MOV R12, 0x80000 ;  /* 0x00080000000c7802 */ /* 0x000fe20000000f00 */
[----:B------:R-:W-:Y:S01]  /*0840*/  IMAD.WIDE R32, R25, 0x4, R32 ;  /* 0x0000000419207825 */ /* 0x000fe200078e0220 */
[----:B------:R-:W-:Y:S01]  /*0850*/  FSEL R5, R4, 1.875, P0 ;  /* 0x3ff0000004057808 */ /* 0x000fe20000000000 */
[----:B------:R-:W0:Y:S01]  /*0860*/  LDC.64 R28, c[0x0][0x398] ;  /* 0x0000e600ff1c7b82 */ /* 0x000e220000000a00 */
[----:B------:R1:W-:Y:S04]  /*0870*/  STG.E desc[UR36][R10.64], R27 ;  /* 0x0000001b0a007986 */ /* 0x0003e8000c101924 */
[----:B------:R2:W3:Y:S01]  /*0880*/  LDG.E R15, desc[UR36][R22.64] ;  /* 0x00000024160f7981 */ /* 0x0004e2000c1e1900 */
[----:B------:R-:W-:Y:S01]  /*0890*/  @P1 LOP3.LUT R5, R12, 0x3ff00000, RZ, 0xfc, !PT ;  /* 0x3ff000000c051812 */ /* 0x000fe200078efcff */
[----:B------:R-:W-:Y:S01]  /*08a0*/  FMUL R4, R13, R0 ;  /* 0x000000000d047220 */ /* 0x000fe20000400000 */
[----:B------:R-:W-:-:S02]  /*08b0*/  SEL R2, R2, RZ, P0 ;  /* 0x000000ff02027207 */ /* 0x000fc40000000000 */
[----:B------:R-:W-:Y:S01]  /*08c0*/  MOV R3, R5 ;  /* 0x0000000500037202 */ /* 0x000fe20000000f00 */
[----:B-1----:R-:W-:-:S03]  /*08d0*/  FMUL R27, R4, R27 ;  /* 0x0000001b041b7220 */ /* 0x002fc60000400000 */
[----:B------:R-:W1:Y:S01]  /*08e0*/  F2F.F32.F64 R2, R2 ;  /* 0x0000000200027310 */ /* 0x000e620000301000 */
[----:B------:R-:W-:Y:S01]  /*08f0*/  MOV R10, RZ ;  /* 0x000000ff000a7202 */ /* 0x000fe20000000f00 */
[----:B-1----:R-:W-:Y:S01]  /*0900*/  FADD R0, -R2, 1 ;  /* 0x3f80000002007421 */ /* 0x002fe20000000100 */
[----:B------:R-:W-:-:S03]  /*0910*/  HFMA2 R2, -RZ, RZ, 0, 0 ;  /* 0x00000000ff027431 */ /* 0x000fc600000001ff */
[----:B------:R-:W-:Y:S01]  /*0920*/  FFMA R0, R27, R0, R26 ;  /* 0x000000001b007223 */ /* 0x000fe2000000001a */
[----:B--2---:R-:W-:-:S04]  /*0930*/  IMAD.WIDE R22, R9, 0x4, R22 ;  /* 0x0000000409167825 */ /* 0x004fc800078e0216 */
[----:B---3--:R-:W-:-:S06]  /*0940*/  FADD R4, -R0, R15 ;  /* 0x0000000f00047221 */ /* 0x008fcc0000000100 */
[----:B------:R-:W1:Y:S02]  /*0950*/  F2F.F64.F32 R4, R4 ;  /* 0x0000000400047310 */ /* 0x000e640000201800 */
[----:B-1----:R-:W-:Y:S01]  /*0960*/  DSETP.MAX.AND P0, P1, RZ, R4, PT ;  /* 0x00000004ff00722a */ /* 0x002fe2000390f000 */
[----:B------:R-:W-:Y:S01]  /*0970*/  IMAD.MOV.U32 R11, RZ, RZ, R5 ;  /* 0x000000ffff0b7224 */ /* 0x000fe200078e0005 */
[----:B------:R-:W-:Y:S01]  /*0980*/  MOV R3, R4 ;  /* 0x0000000400037202 */ /* 0x000fe20000000f00 */
[----:B------:R-:W2:Y:S03]  /*0990*/  LDG.E R5, desc[UR36][R20.64] ;  /* 0x0000002414057981 */ /* 0x000ea6000c1e1900 */
[----:B------:R-:W-:Y:S02]  /*09a0*/  FSEL R13, R10, R11, P0 ;  /* 0x0000000b0a0d7208 */ /* 0x000fe40000000000 */
[----:B------:R-:W-:-:S06]  /*09b0*/  SEL R2, R2, R3, P0 ;  /* 0x0000000302027207 */ /* 0x000fcc0000000000 */
[----:B------:R-:W-:-:S04]  /*09c0*/  @P1 LOP3.LUT R13, R11, 0x80000, RZ, 0xfc, !PT ;  /* 0x000800000b0d1812 */ /* 0x000fc800078efcff */
[----:B------:R-:W-:-:S06]  /*09d0*/  MOV R3, R13 ;  /* 0x0000000d00037202 */ /* 0x000fcc0000000f00 */
[----:B------:R-:W1:Y:S02]  /*09e0*/  F2F.F32.F64 R3, R2 ;  /* 0x0000000200037310 */ /* 0x000e640000301000 */
[----:B-1----:R1:W-:Y:S04]  /*09f0*/  STG.E desc[UR36][R22.64], R3 ;  /* 0x0000000316007986 */ /* 0x0023e8000c101924 */
[----:B------:R3:W4:Y:S01]  /*0a00*/  LDG.E R13, desc[UR36][R20.64] ;  /* 0x00000024140d7981 */ /* 0x000722000c1e1900 */
[----:B------:R-:W-:Y:S01]  /*0a10*/  MOV R2, RZ ;  /* 0x000000ff00027202 */ /* 0x000fe20000000f00 */
[----:B---3--:R-:W-:-:S04]  /*0a20*/  IMAD.WIDE R20, R9, 0x4, R20 ;  /* 0x0000000409147825 */ /* 0x008fc800078e0214 */
[----:B--2---:R-:W-:Y:S01]  /*0a30*/  FFMA R11, R5, UR4, R26 ;  /* 0x00000004050b7c23 */ /* 0x004fe2000800001a */
[----:B------:R-:W-:Y:S01]  /*0a40*/  MOV R12, RZ ;  /* 0x000000ff000c7202 */ /* 0x000fe20000000f00 */
[----:B------:R-:W2:Y:S02]  /*0a50*/  LDCU UR4, c[0x0][0x438] ;  /* 0x00008700ff0477ac */ /* 0x000ea40008000800 */
[----:B------:R-:W-:-:S04]  /*0a60*/  FADD R0, R0, -R11 ;  /* 0x8000000b00007221 */ /* 0x000fc80000000000 */
[----:B----4-:R-:W-:-:S04]  /*0a70*/  FADD R0, R0, R13 ;  /* 0x0000000d00007221 */ /* 0x010fc80000000000 */
[----:B------:R-:W3:Y:S02]  /*0a80*/  F2F.F64.F32 R4, R0 ;  /* 0x0000000000047310 */ /* 0x000ee40000201800 */
[----:B---3--:R-:W-:Y:S01]  /*0a90*/  DSETP.MAX.AND P0, P1, RZ, R4, PT ;  /* 0x00000004ff00722a */ /* 0x008fe2000390f000 */
[----:B------:R-:W-:-:S05]  /*0aa0*/  MOV R13, R5 ;  /* 0x00000005000d7202 */ /* 0x000fca0000000f00 */
[C---:B-1----:R-:W-:Y:S02]  /*0ab0*/  FSEL R3, R2.reuse, R13, P0 ;  /* 0x0000000d02037208 */ /* 0x042fe40000000000 */
[----:B------:R-:W-:-:S06]  /*0ac0*/  SEL R2, R2, R4, P0 ;  /* 0x0000000402027207 */ /* 0x000fcc0000000000 */
[----:B------:R-:W-:-:S06]  /*0ad0*/  @P1 LOP3.LUT R3, R13, 0x80000, RZ, 0xfc, !PT ;  /* 0x000800000d031812 */ /* 0x000fcc00078efcff */
[----:B------:R-:W1:Y:S02]  /*0ae0*/  F2F.F32.F64 R3, R2 ;  /* 0x0000000200037310 */ /* 0x000e640000301000 */
[----:B-1----:R1:W-:Y:S04]  /*0af0*/  STG.E desc[UR36][R20.64], R3 ;  /* 0x0000000314007986 */ /* 0x0023e8000c101924 */
[----:B------:R3:W4:Y:S01]  /*0b00*/  LDG.E R0, desc[UR36][R32.64] ;  /* 0x0000002420007981 */ /* 0x000722000c1e1900 */
[----:B------:R-:W-:Y:S02]  /*0b10*/  IMAD.MOV.U32 R2, RZ, RZ, RZ ;  /* 0x000000ffff027224 */ /* 0x000fe400078e00ff */
[----:B---3--:R-:W-:-:S04]  /*0b20*/  IMAD.WIDE R32, R9, 0x4, R32 ;  /* 0x0000000409207825 */ /* 0x008fc800078e0220 */
[----:B----4-:R-:W-:Y:S02]  /*0b30*/  FADD R0, R11, R0 ;  /* 0x000000000b007221 */ /* 0x010fe40000000000 */
[----:B------:R-:W3:Y:S02]  /*0b40*/  LDC.64 R10, c[0x0][0x3a0] ;  /* 0x0000e800ff0a7b82 */ /* 0x000ee40000000a00 */
[----:B------:R-:W4:Y:S02]  /*0b50*/  F2F.F64.F32 R4, R0 ;  /* 0x0000000000047310 */ /* 0x000f240000201800 */
[----:B----4-:R-:W-:Y:S01]  /*0b60*/  DSETP.MAX.AND P0, P1, RZ, R4, PT ;  /* 0x00000004ff00722a */ /* 0x010fe2000390f000 */
[----:B------:R-:W-:-:S05]  /*0b70*/  MOV R13, R5 ;  /* 0x00000005000d7202 */ /* 0x000fca0000000f00 */
[----:B------:R-:W-:Y:S02]  /*0b80*/  FSEL R15, R12, R13, P0 ;  /* 0x0000000d0c0f7208 */ /* 0x000fe40000000000 */
[----:B------:R-:W-:-:S06]  /*0b90*/  SEL R2, R2, R4, P0 ;  /* 0x0000000402027207 */ /* 0x000fcc0000000000 */
[----:B------:R-:W-:-:S04]  /*0ba0*/  @P1 LOP3.LUT R15, R13, 0x80000, RZ, 0xfc, !PT ;  /* 0x000800000d0f1812 */ /* 0x000fc800078efcff */
[----:B-1----:R-:W-:-:S06]  /*0bb0*/  MOV R3, R15 ;  /* 0x0000000f00037202 */ /* 0x002fcc0000000f00 */
[----:B------:R-:W1:Y:S01]  /*0bc0*/  F2F.F32.F64 R3, R2 ;  /* 0x0000000200037310 */ /* 0x000e620000301000 */
[----:B---3--:R-:W-:Y:S01]  /*0bd0*/  IMAD.WIDE R4, R25, 0x4, R10 ;  /* 0x0000000419047825 */ /* 0x008fe200078e020a */
[----:B-1----:R1:W-:Y:S04]  /*0be0*/  STG.E desc[UR36][R32.64], R3 ;  /* 0x0000000320007986 */ /* 0x0023e8000c101924 */
[----:B------:R-:W3:Y:S01]  /*0bf0*/  LDG.E R11, desc[UR36][R4.64] ;  /* 0x00000024040b7981 */ /* 0x000ee2000c1e1900 */
[----:B------:R-:W-:-:S04]  /*0c00*/  IMAD.WIDE R30, R9, 0x4, R4 ;  /* 0x00000004091e7825 */ /* 0x000fc800078e0204 */
[----:B---3--:R-:W-:-:S05]  /*0c10*/  FADD R11, R26, R11 ;  /* 0x0000000b1a0b7221 */ /* 0x008fca0000000000 */
[----:B------:R1:W-:Y:S04]  /*0c20*/  STG.E desc[UR36][R30.64], R11 ;  /* 0x0000000b1e007986 */ /* 0x0003e8000c101924 */
[----:B------:R-:W3:Y:S01]  /*0c30*/  LDG.E R0, desc[UR36][R32.64] ;  /* 0x0000002420007981 */ /* 0x000ee2000c1e1900 */
[----:B0-----:R-:W-:-:S04]  /*0c40*/  IMAD.WIDE R28, R24, 0x4, R28 ;  /* 0x00000004181c7825 */ /* 0x001fc800078e021c */
[----:B---3--:R-:W-:-:S04]  /*0c50*/  FADD R0, -R11, R0 ;  /* 0x000000000b007221 */ /* 0x008fc80000000100 */
[----:B------:R-:W-:Y:S01]  /*0c60*/  FMUL R13, R0, UR5 ;  /* 0x00000005000d7c20 */ /* 0x000fe20008400000 */
[----:B--2---:R-:W-:-:S04]  /*0c70*/  MOV R0, UR4 ;  /* 0x0000000400007c02 */ /* 0x004fc80008000f00 */
[----:B------:R1:W-:Y:S01]  /*0c80*/  STG.E desc[UR36][R28.64], R13 ;  /* 0x0000000d1c007986 */ /* 0x0003e2000c101924 */
[C---:B------:R-:W-:Y:S02]  /*0c90*/  ISETP.GE.AND P0, PT, R0.reuse, 0x2, PT ;  /* 0x000000020000780c */ /* 0x040fe40003f06270 */
[----:B------:R-:W-:-:S11]  /*0ca0*/  IADD3 R2, PT, PT, R0, -0x1, RZ ;  /* 0xffffffff00027810 */ /* 0x000fd60007ffe0ff */
[----:B-1----:R-:W-:Y:S05]  /*0cb0*/  @!P0 BRA `(.L_x_80) ;  /* 0x00000008002c8947 */ /* 0x002fea0003800000 */
[----:B------:R-:W-:Y:S01]  /*0cc0*/  IADD3 R3, PT, PT, R0, -0x2, RZ ;  /* 0xfffffffe00037810 */ /* 0x000fe20007ffe0ff */
[----:B------:R-:W-:Y:S01]  /*0cd0*/  IMAD R4, R17, R0, R16 ;  /* 0x0000000011047224 */ /* 0x000fe200078e0210 */
[----:B------:R-:W-:Y:S02]  /*0ce0*/  MOV R10, RZ ;  /* 0x000000ff000a7202 */ /* 0x000fe40000000f00 */
[----:B------:R-:W-:-:S13]  /*0cf0*/  ISETP.GE.U32.AND P0, PT, R3, 0xf, PT ;  /* 0x0000000f0300780c */ /* 0x000fda0003f06070 */
[----:B------:R-:W-:Y:S05]  /*0d00*/  @!P0 BRA `(.L_x_81) ;  /* 0x0000000000f48947 */ /* 0x000fea0003800000 */
[----:B------:R-:W-:Y:S01]  /*0d10*/  HFMA2 R10, -RZ, RZ, 0, 0 ;  /* 0x00000000ff0a7431 */ /* 0x000fe200000001ff */
[----:B------:R-:W-:Y:S06]  /*0d20*/  BSSY.RECONVERGENT B0, `(.L_x_82) ;  /* 0x000003a000007945 */ /* 0x000fec0003800200 */
.L_x_83:
[----:B---3--:R-:W0:Y:S01]  /*0d30*/  LDC.64 R14, c[0x0][0x440] ;  /* 0x00011000ff0e7b82 */ /* 0x008e220000000a00 */
[----:B------:R-:W-:-:S05]  /*0d40*/  IMAD R3, R9, R10, R9 ;  /* 0x0000000a09037224 */ /* 0x000fca00078e0209 */
[----:B------:R-:W-:-:S05]  /*0d50*/  IADD3 R3, PT, PT, R4, R3, RZ ;  /* 0x0000000304037210 */ /* 0x000fca0007ffe0ff */
[----:B0-----:R-:W-:-:S05]  /*0d60*/  IMAD.WIDE R12, R3, 0x4, R14 ;  /* 0x00000004030c7825 */ /* 0x001fca00078e020e */
[----:B------:R-:W2:Y:S01]  /*0d70*/  LDG.E R3, desc[UR36][R12.64] ;  /* 0x000000240c037981 */ /* 0x000ea2000c1e1900 */
[C---:B------:R-:W-:Y:S02]  /*0d80*/  IMAD R5, R9.reuse, R10, R4 ;  /* 0x0000000a09057224 */ /* 0x040fe400078e0204 */
[----:B------:R-:W-:-:S04]  /*0d90*/  IMAD.WIDE R26, R9, 0x4, R12 ;  /* 0x00000004091a7825 */ /* 0x000fc800078e020c */
[----:B------:R-:W-:-:S05]  /*0da0*/  IMAD.WIDE R14, R5, 0x4, R14 ;  /* 0x00000004050e7825 */ /* 0x000fca00078e020e */
[----:B--2---:R0:W-:Y:S04]  /*0db0*/  STG.E desc[UR36][R14.64], R3 ;  /* 0x000000030e007986 */ /* 0x0041e8000c101924 */
[----:B------:R-:W2:Y:S01]  /*0dc0*/  LDG.E R5, desc[UR36][R26.64] ;  /* 0x000000241a057981 */ /* 0x000ea2000c1e1900 */
[----:B------:R-:W-:-:S03]  /*0dd0*/  IMAD.WIDE R34, R9, 0x4, R26 ;  /* 0x0000000409227825 */ /* 0x000fc600078e021a */
[----:B--2---:R1:W-:Y:S04]  /*0de0*/  STG.E desc[UR36][R12.64], R5 ;  /* 0x000000050c007986 */ /* 0x0043e8000c101924 */
[----:B------:R-:W2:Y:S01]  /*0df0*/  LDG.E R11, desc[UR36][R34.64] ;  /* 0x00000024220b7981 */ /* 0x000ea2000c1e1900 */
[----:B------:R-:W-:-:S03]  /*0e00*/  IMAD.WIDE R36, R9, 0x4, R34 ;  /* 0x0000000409247825 */ /* 0x000fc600078e0222 */
[----:B--2---:R2:W-:Y:S04]  /*0e10*/  STG.E desc[UR36][R26.64], R11 ;  /* 0x0000000b1a007986 */ /* 0x0045e8000c101924 */
[----:B------:R-:W3:Y:S01]  /*0e20*/  LDG.E R41, desc[UR36][R36.64] ;  /* 0x0000002424297981 */ /* 0x000ee2000c1e1900 */
[----:B------:R-:W-:-:S03]  /*0e30*/  IMAD.WIDE R38, R9, 0x4, R36 ;  /* 0x0000000409267825 */ /* 0x000fc600078e0224 */
[----:B---3--:R3:W-:Y:S04]  /*0e40*/  STG.E desc[UR36][R34.64], R41 ;  /* 0x0000002922007986 */ /* 0x0087e8000c101924 */
[----:B------:R-:W4:Y:S01]  /*0e50*/  LDG.E R43, desc[UR36][R38.64] ;  /* 0x00000024262b7981 */ /* 0x000f22000c1e1900 */
[----:B0-----:R-:W-:-:S03]  /*0e60*/  IMAD.WIDE R14, R9, 0x4, R38 ;  /* 0x00000004090e7825 */ /* 0x001fc600078e0226 */
[----:B----4-:R0:W-:Y:S04]  /*0e70*/  STG.E desc[UR36][R36.64], R43 ;  /* 0x0000002b24007986 */ /* 0x0101e8000c101924 */
[----:B------:R-:W4:Y:S01]  /*0e80*/  LDG.E R3, desc[UR36][R14.64] ;  /* 0x000000240e037981 */ /* 0x000f22000c1e1900 */
[----:B-1----:R-:W-:-:S03]  /*0e90*/  IMAD.WIDE R12, R9, 0x4, R14 ;  /* 0x00000004090c7825 */ /* 0x002fc600078e020e */
[----:B----4-:R1:W-:Y:S04]  /*0ea0*/  STG.E desc[UR36][R38.64], R3 ;  /* 0x0000000326007986 */ /* 0x0103e8000c101924 */
[----:B------:R-:W4:Y:S01]  /*0eb0*/  LDG.E R5, desc[UR36][R12.64] ;  /* 0x000000240c057981 */ /* 0x000f22000c1e1900 */
[----:B--2---:R-:W-:-:S03]  /*0ec0*/  IMAD.WIDE R26, R9, 0x4, R12 ;  /* 0x00000004091a7825 */ /* 0x004fc600078e020c */
[----:B----4-:R2:W-:Y:S04]  /*0ed0*/  STG.E desc[UR36][R14.64], R5 ;  /* 0x000000050e007986 */ /* 0x0105e8000c101924 */
[----:B------:R-:W4:Y:S01]  /*0ee0*/  LDG.E R11, desc[UR36][R26.64] ;  /* 0x000000241a0b7981 */ /* 0x000f22000c1e1900 */
[----:B---3--:R-:W-:-:S03]  /*0ef0*/  IMAD.WIDE R34, R9, 0x4, R26 ;  /* 0x0000000409227825 */ /* 0x008fc600078e021a */
[----:B----4-:R3:W-:Y:S04]  /*0f00*/  STG.E desc[UR36][R12.64], R11 ;  /* 0x0000000b0c007986 */ /* 0x0107e8000c101924 */
        /* <DEDUP_REMOVED lines=21> */
[----:B------:R-:W2:Y:S01]  /*1060*/  LDG.E R37, desc[UR36][R36.64] ;  /* 0x0000002424257981 */ /* 0x000ea2000c1e1900 */
[----:B------:R-:W-:Y:S01]  /*1070*/  VIADD R10, R10, 0x10 ;  /* 0x000000100a0a7836 */ /* 0x000fe20000000000 */
[----:B------:R-:W-:-:S04]  /*1080*/  LOP3.LUT R3, R2, 0xfffffff0, RZ, 0xc0, !PT ;  /* 0xfffffff002037812 */ /* 0x000fc800078ec0ff */
[----:B------:R-:W-:Y:S01]  /*1090*/  ISETP.NE.AND P0, PT, R10, R3, PT ;  /* 0x000000030a00720c */ /* 0x000fe20003f05270 */
[----:B--2---:R3:W-:-:S12]  /*10a0*/  STG.E desc[UR36][R34.64], R37 ;  /* 0x0000002522007986 */ /* 0x0047d8000c101924 */
[----:B------:R-:W-:Y:S05]  /*10b0*/  @P0 BRA `(.L_x_83) ;  /* 0xfffffffc001c0947 */ /* 0x000fea000383ffff */
[----:B------:R-:W-:Y:S05]  /*10c0*/  BSYNC.RECONVERGENT B0 ;  /* 0x0000000000007941 */ /* 0x000fea0003800200 */
.L_x_82:
[----:B------:R-:W-:-:S07]  /*10d0*/  MOV R10, R3 ;  /* 0x00000003000a7202 */ /* 0x000fce0000000f00 */
.L_x_81:
[----:B------:R-:W-:Y:S01]  /*10e0*/  LOP3.LUT P0, R3, R2, 0xf, RZ, 0xc0, !PT ;  /* 0x0000000f02037812 */ /* 0x000fe2000780c0ff */
[----:B------:R-:W-:-:S12]  /*10f0*/  BSSY.RECONVERGENT B0, `(.L_x_80) ;  /* 0x0000047000007945 */ /* 0x000fd80003800200 */
[----:B------:R-:W-:Y:S05]  /*1100*/  @!P0 BRA `(.L_x_84) ;  /* 0x0000000400148947 */ /* 0x000fea0003800000 */
[----:B------:R-:W-:Y:S02]  /*1110*/  ISETP.GE.U32.AND P0, PT, R3, 0x8, PT ;  /* 0x000000080300780c */ /* 0x000fe40003f06070 */
[----:B------:R-:W-:-:S11]  /*1120*/  LOP3.LUT P1, R40, R2, 0x7, RZ, 0xc0, !PT ;  /* 0x0000000702287812 */ /* 0x000fd6000782c0ff */
[----:B------:R-:W-:Y:S05]  /*1130*/  @!P0 BRA `(.L_x_85) ;  /* 0x0000000000788947 */ /* 0x000fea0003800000 */
        /* <DEDUP_REMOVED lines=18> */
[----:B------:R-:W3:Y:S01]  /*1260*/  LDG.E R43, desc[UR36][R36.64] ;  /* 0x00000024242b7981 */ /* 0x000ee2000c1e1900 */
[----:B0-----:R-:W-:-:S03]  /*1270*/  IMAD.WIDE R38, R9, 0x4, R36 ;  /* 0x0000000409267825 */ /* 0x001fc600078e0224 */
[----:B---3--:R4:W-:Y:S04]  /*1280*/  STG.E desc[UR36][R34.64], R43 ;  /* 0x0000002b22007986 */ /* 0x0089e8000c101924 */
[----:B------:R-:W3:Y:S01]  /*1290*/  LDG.E R3, desc[UR36][R38.64] ;  /* 0x0000002426037981 */ /* 0x000ee2000c1e1900 */
[----:B-1----:R-:W-:-:S03]  /*12a0*/  IMAD.WIDE R12, R9, 0x4, R38 ;  /* 0x00000004090c7825 */ /* 0x002fc600078e0226 */
[----:B---3--:R4:W-:Y:S04]  /*12b0*/  STG.E desc[UR36][R36.64], R3 ;  /* 0x0000000324007986 */ /* 0x0089e8000c101924 */
[----:B------:R-:W3:Y:S01]  /*12c0*/  LDG.E R5, desc[UR36][R12.64] ;  /* 0x000000240c057981 */ /* 0x000ee2000c1e1900 */
[----:B--2---:R-:W-:-:S03]  /*12d0*/  IMAD.WIDE R14, R9, 0x4, R12 ;  /* 0x00000004090e7825 */ /* 0x004fc600078e020c */
[----:B---3--:R4:W-:Y:S04]  /*12e0*/  STG.E desc[UR36][R38.64], R5 ;  /* 0x0000000526007986 */ /* 0x0089e8000c101924 */
[----:B------:R-:W2:Y:S01]  /*12f0*/  LDG.E R15, desc[UR36][R14.64] ;  /* 0x000000240e0f7981 */ /* 0x000ea2000c1e1900 */
[----:B------:R-:W-:-:S03]  /*1300*/  IADD3 R10, PT, PT, R10, 0x8, RZ ;  /* 0x000000080a0a7810 */ /* 0x000fc60007ffe0ff */
[----:B--2---:R4:W-:Y:S04]  /*1310*/  STG.E desc[UR36][R12.64], R15 ;  /* 0x0000000f0c007986 */ /* 0x0049e8000c101924 */
.L_x_85:
[----:B------:R-:W-:Y:S05]  /*1320*/  @!P1 BRA `(.L_x_84) ;  /* 0x00000000008c9947 */ /* 0x000fea0003800000 */
[----:B------:R-:W-:Y:S02]  /*1330*/  ISETP.GE.U32.AND P0, PT, R40, 0x4, PT ;  /* 0x000000042800780c */ /* 0x000fe40003f06070 */
[----:B----4-:R-:W-:-:S11]  /*1340*/  LOP3.LUT P1, R3, R2, 0x3, RZ, 0xc0, !PT ;  /* 0x0000000302037812 */ /* 0x010fd6000782c0ff */
[----:B------:R-:W-:Y:S05]  /*1350*/  @!P0 BRA `(.L_x_86) ;  /* 0x0000000000488947 */ /* 0x000fea0003800000 */
[----:B---3--:R-:W0:Y:S01]  /*1360*/  LDC.64 R12, c[0x0][0x440] ;  /* 0x00011000ff0c7b82 */ /* 0x008e220000000a00 */
[----:B------:R-:W-:-:S05]  /*1370*/  IMAD R5, R9, R10, R9 ;  /* 0x0000000a09057224 */ /* 0x000fca00078e0209 */
[----:B------:R-:W-:-:S05]  /*1380*/  IADD3 R5, PT, PT, R4, R5, RZ ;  /* 0x0000000504057210 */ /* 0x000fca0007ffe0ff */
[----:B0-----:R-:W-:-:S05]  /*1390*/  IMAD.WIDE R14, R5, 0x4, R12 ;  /* 0x00000004050e7825 */ /* 0x001fca00078e020c */
[----:B------:R-:W2:Y:S01]  /*13a0*/  LDG.E R5, desc[UR36][R14.64] ;  /* 0x000000240e057981 */ /* 0x000ea2000c1e1900 */
[----:B------:R-:W-:-:S04]  /*13b0*/  IMAD R27, R9, R10, R4 ;  /* 0x0000000a091b7224 */ /* 0x000fc800078e0204 */
[----:B------:R-:W-:-:S04]  /*13c0*/  IMAD.WIDE R26, R27, 0x4, R12 ;  /* 0x000000041b1a7825 */ /* 0x000fc800078e020c */
[C---:B------:R-:W-:Y:S01]  /*13d0*/  IMAD.WIDE R12, R9.reuse, 0x4, R14 ;  /* 0x00000004090c7825 */ /* 0x040fe200078e020e */
[----:B--2---:R0:W-:Y:S04]  /*13e0*/  STG.E desc[UR36][R26.64], R5 ;  /* 0x000000051a007986 */ /* 0x0041e8000c101924 */
[----:B------:R-:W2:Y:S01]  /*13f0*/  LDG.E R11, desc[UR36][R12.64] ;  /* 0x000000240c0b7981 */ /* 0x000ea2000c1e1900 */
[----:B------:R-:W-:-:S03]  /*1400*/  IMAD.WIDE R34, R9, 0x4, R12 ;  /* 0x0000000409227825 */ /* 0x000fc600078e020c */
[----:B--2---:R0:W-:Y:S04]  /*1410*/  STG.E desc[UR36][R14.64], R11 ;  /* 0x0000000b0e007986 */ /* 0x0041e8000c101924 */
[----:B------:R-:W2:Y:S01]  /*1420*/  LDG.E R39, desc[UR36][R34.64] ;  /* 0x0000002422277981 */ /* 0x000ea2000c1e1900 */
[----:B------:R-:W-:-:S03]  /*1430*/  IMAD.WIDE R36, R9, 0x4, R34 ;  /* 0x0000000409247825 */ /* 0x000fc600078e0222 */
[----:B--2---:R0:W-:Y:S04]  /*1440*/  STG.E desc[UR36][R12.64], R39 ;  /* 0x000000270c007986 */ /* 0x0041e8000c101924 */
[----:B------:R-:W2:Y:S01]  /*1450*/  LDG.E R37, desc[UR36][R36.64] ;  /* 0x0000002424257981 */ /* 0x000ea2000c1e1900 */
[----:B------:R-:W-:-:S03]  /*1460*/  IADD3 R10, PT, PT, R10, 0x4, RZ ;  /* 0x000000040a0a7810 */ /* 0x000fc60007ffe0ff */
[----:B--2---:R0:W-:Y:S04]  /*1470*/  STG.E desc[UR36][R34.64], R37 ;  /* 0x0000002522007986 */ /* 0x0041e8000c101924 */
.L_x_86:
[----:B------:R-:W-:Y:S05]  /*1480*/  @!P1 BRA `(.L_x_84) ;  /* 0x0000000000349947 */ /* 0x000fea0003800000 */
[----:B0--3--:R-:W-:-:S07]  /*1490*/  HFMA2 R26, -RZ, RZ, 0, 0 ;  /* 0x00000000ff1a7431 */ /* 0x009fce00000001ff */
.L_x_87:
[----:B-1----:R-:W0:Y:S01]  /*14a0*/  LDC.64 R14, c[0x0][0x440] ;  /* 0x00011000ff0e7b82 */ /* 0x002e220000000a00 */
[----:B------:R-:W-:-:S05]  /*14b0*/  IMAD R5, R9, R10, R9 ;  /* 0x0000000a09057224 */ /* 0x000fca00078e0209 */
[----:B------:R-:W-:-:S05]  /*14c0*/  IADD3 R5, PT, PT, R4, R5, RZ ;  /* 0x0000000504057210 */ /* 0x000fca0007ffe0ff */
[----:B0-----:R-:W-:-:S06]  /*14d0*/  IMAD.WIDE R12, R5, 0x4, R14 ;  /* 0x00000004050c7825 */ /* 0x001fcc00078e020e */
[----:B------:R-:W2:Y:S01]  /*14e0*/  LDG.E R13, desc[UR36][R12.64] ;  /* 0x000000240c0d7981 */ /* 0x000ea2000c1e1900 */
[----:B------:R-:W-:Y:S01]  /*14f0*/  IMAD R5, R9, R10, R4 ;  /* 0x0000000a09057224 */ /* 0x000fe200078e0204 */
[----:B------:R-:W-:Y:S01]  /*1500*/  IADD3 R10, PT, PT, R10, 0x1, RZ ;  /* 0x000000010a0a7810 */ /* 0x000fe20007ffe0ff */
[----:B------:R-:W-:Y:S02]  /*1510*/  VIADD R26, R26, 0x1 ;  /* 0x000000011a1a7836 */ /* 0x000fe40000000000 */
[----:B------:R-:W-:-:S03]  /*1520*/  IMAD.WIDE R14, R5, 0x4, R14 ;  /* 0x00000004050e7825 */ /* 0x000fc600078e020e */
[----:B------:R-:W-:Y:S02]  /*1530*/  ISETP.NE.AND P0, PT, R26, R3, PT ;  /* 0x000000031a00720c */ /* 0x000fe40003f05270 */
[----:B--2---:R1:W-:Y:S11]  /*1540*/  STG.E desc[UR36][R14.64], R13 ;  /* 0x0000000d0e007986 */ /* 0x0043f6000c101924 */
[----:B------:R-:W-:Y:S05]  /*1550*/  @P0 BRA `(.L_x_87) ;  /* 0xfffffffc00d00947 */ /* 0x000fea000383ffff */
.L_x_84:
[----:B------:R-:W-:Y:S05]  /*1560*/  BSYNC.RECONVERGENT B0 ;  /* 0x0000000000007941 */ /* 0x000fea0003800200 */
.L_x_80:
[----:B0--3--:R-:W0:Y:S01]  /*1570*/  LDC.64 R10, c[0x0][0x3c0] ;  /* 0x0000f000ff0a7b82 */ /* 0x009e220000000a00 */
[----:B------:R-:W2:Y:S07]  /*1580*/  LDCU UR4, c[0x0][0x43c] ;  /* 0x00008780ff0477ac */ /* 0x000eae0008000800 */
[----:B-1--4-:R-:W1:Y:S01]  /*1590*/  LDC.64 R12, c[0x0][0x440] ;  /* 0x00011000ff0c7b82 */ /* 0x012e620000000a00 */
[----:B0-----:R-:W-:-:S04]  /*15a0*/  IMAD.WIDE R4, R24, 0x4, R10 ;  /* 0x0000000418047825 */ /* 0x001fc800078e020a */
[----:B------:R-:W-:Y:S02]  /*15b0*/  IMAD.WIDE R10, R25, 0x4, R10 ;  /* 0x00000004190a7825 */ /* 0x000fe400078e020a */
[----:B------:R-:W3:Y:S04]  /*15c0*/  LDG.E R4, desc[UR36][R4.64] ;  /* 0x0000002404047981 */ /* 0x000ee8000c1e1900 */
[----:B------:R-:W3:Y:S01]  /*15d0*/  LDG.E R11, desc[UR36][R10.64] ;  /* 0x000000240a0b7981 */ /* 0x000ee2000c1e1900 */
[----:B------:R-:W-:-:S04]  /*15e0*/  IMAD R2, R9, R2, R16 ;  /* 0x0000000209027224 */ /* 0x000fc800078e0210 */
[----:B------:R-:W-:-:S04]  /*15f0*/  IMAD R3, R17, R0, R2 ;  /* 0x0000000011037224 */ /* 0x000fc800078e0202 */
[----:B-1----:R-:W-:Y:S01]  /*1600*/  IMAD.WIDE R12, R3, 0x4, R12 ;  /* 0x00000004030c7825 */ /* 0x002fe200078e020c */
[----:B--2---:R-:W-:-:S04]  /*1610*/  MOV R3, UR4 ;  /* 0x0000000400037c02 */ /* 0x004fc80008000f00 */
[----:B------:R-:W-:Y:S02]  /*1620*/  ISETP.GE.AND P0, PT, R3, 0x1, PT ;  /* 0x000000010300780c */ /* 0x000fe40003f06270 */
[----:B---3--:R-:W-:-:S05]  /*1630*/  IADD3 R15, PT, PT, R4, -R11, RZ ;  /* 0x8000000b040f7210 */ /* 0x008fca0007ffe0ff */
[----:B------:R0:W-:Y:S06]  /*1640*/  STG.E desc[UR36][R12.64], R15 ;  /* 0x0000000f0c007986 */ /* 0x0001ec000c101924 */
[----:B------:R-:W-:Y:S05]  /*1650*/  @!P0 BRA `(.L_x_88) ;  /* 0x0000000800708947 */ /* 0x000fea0003800000 */
[----:B------:R-:W-:Y:S01]  /*1660*/  ISETP.GE.AND P0, PT, R0, 0x1, PT ;  /* 0x000000010000780c */ /* 0x000fe20003f06270 */
[----:B------:R-:W-:-:S12]  /*1670*/  BSSY.RECONVERGENT B0, `(.L_x_88) ;  /* 0x000009a000007945 */ /* 0x000fd80003800200 */
[----:B------:R-:W-:Y:S05]  /*1680*/  @!P0 BRA `(.L_x_89) ;  /* 0x0000000800608947 */ /* 0x000fea0003800000 */
[----:B0-----:R-:W0:Y:S01]  /*1690*/  LDC R13, c[0x0][0x4c0] ;  /* 0x00013000ff0d7b82 */ /* 0x001e220000000800 */
[C---:B------:R-:W-:Y:S01]  /*16a0*/  LOP3.LUT R4, R0.reuse, 0x7ffffff8, RZ, 0xc0, !PT ;  /* 0x7ffffff800047812 */ /* 0x040fe200078ec0ff */
[----:B------:R-:W-:Y:S01]  /*16b0*/  IMAD R2, R17, R0, R16 ;  /* 0x0000000011027224 */ /* 0x000fe200078e0210 */
[C---:B------:R-:W-:Y:S02]  /*16c0*/  LOP3.LUT R5, R0.reuse, 0x7, RZ, 0xc0, !PT ;  /* 0x0000000700057812 */ /* 0x040fe400078ec0ff */
[----:B------:R-:W-:Y:S02]  /*16d0*/  LOP3.LUT R10, R0, 0x3, RZ, 0xc0, !PT ;  /* 0x00000003000a7812 */ /* 0x000fe400078ec0ff */
[----:B------:R-:W-:Y:S02]  /*16e0*/  MOV R12, RZ ;  /* 0x000000ff000c7202 */ /* 0x000fe40000000f00 */
[----:B------:R-:W-:Y:S02]  /*16f0*/  IADD3 R11, PT, PT, -R4, RZ, RZ ;  /* 0x000000ff040b7210 */ /* 0x000fe40007ffe1ff */
[----:B0-----:R-:W-:-:S07]  /*1700*/  LEA R13, R13, 0xfffffff8, 0x3 ;  /* 0xfffffff80d0d7811 */ /* 0x001fce00078e18ff */
.L_x_95:
[----:B------:R-:W0:Y:S01]  /*1710*/  LDCU.64 UR4, c[0x0][0x438] ;  /* 0x00008700ff0477ac */ /* 0x000e220008000a00 */
[----:B-1----:R-:W1:Y:S01]  /*1720*/  LDC.64 R26, c[0x0][0x448] ;  /* 0x00011200ff1a7b82 */ /* 0x002e620000000a00 */
[----:B------:R-:W-:Y:S01]  /*1730*/  HFMA2 R15, -RZ, RZ, 0, 0 ;  /* 0x00000000ff0f7431 */ /* 0x000fe200000001ff */
[----:B0-----:R-:W-:Y:S02]  /*1740*/  MOV R0, UR4 ;  /* 0x0000000400007c02 */ /* 0x001fe40008000f00 */
[----:B------:R-:W-:Y:S02]  /*1750*/  MOV R3, UR5 ;  /* 0x0000000500037c02 */ /* 0x000fe40008000f00 */
[----:B------:R-:W-:-:S03]  /*1760*/  ISETP.GE.U32.AND P1, PT, R0, 0x8, PT ;  /* 0x000000080000780c */ /* 0x000fc60003f26070 */
[-C--:B------:R-:W-:Y:S02]  /*1770*/  IMAD R14, R16, R3.reuse, R12 ;  /* 0x00000003100e7224 */ /* 0x080fe400078e020c */
[----:B------:R-:W-:Y:S02]  /*1780*/  VIADD R12, R12, 0x1 ;  /* 0x000000010c0c7836 */ /* 0x000fe40000000000 */
[-C--:B--23--:R-:W-:Y:S02]  /*1790*/  IMAD R25, R17, R3.reuse, R14 ;  /* 0x0000000311197224 */ /* 0x08cfe400078e020e */
[----:B-1----:R-:W-:Y:S01]  /*17a0*/  IMAD.WIDE.U32 R26, R14, 0x4, R26 ;  /* 0x000000040e1a7825 */ /* 0x002fe200078e001a */
[----:B------:R-:W-:-:S03]  /*17b0*/  ISETP.NE.AND P0, PT, R12, R3, PT ;  /* 0x000000030c00720c */ /* 0x000fc60003f05270 */
[----:B------:R-:W-:Y:S01]  /*17c0*/  IMAD R14, R25, R0, RZ ;  /* 0x00000000190e7224 */ /* 0x000fe200078e02ff */
[----:B------:R-:W-:Y:S09]  /*17d0*/  @!P1 BRA `(.L_x_90) ;  /* 0x0000000000f89947 */ /* 0x000ff20003800000 */
[----:B------:R-:W-:Y:S01]  /*17e0*/  BSSY.RECONVERGENT B1, `(.L_x_91) ;  /* 0x000003c000017945 */ /* 0x000fe20003800200 */
[----:B------:R-:W-:Y:S02]  /*17f0*/  MOV R15, R14 ;  /* 0x0000000e000f7202 */ /* 0x000fe40000000f00 */
[----:B------:R-:W-:Y:S02]  /*1800*/  MOV R42, R2 ;  /* 0x00000002002a7202 */ /* 0x000fe40000000f00 */
[----:B------:R-:W-:-:S07]  /*1810*/  MOV R25, R11 ;  /* 0x0000000b00197202 */ /* 0x000fce0000000f00 */
.L_x_92:
[----:B-1----:R-:W0:Y:S01]  /*1820*/  LDC.64 R34, c[0x0][0x440] ;  /* 0x00011000ff227b82 */ /* 0x002e220000000a00 */
[----:B------:R-:W2:Y:S07]  /*1830*/  LDG.E R39, desc[UR36][R26.64] ;  /* 0x000000241a277981 */ /* 0x000eae000c1e1900 */
[----:B------:R-:W1:Y:S01]  /*1840*/  LDC.64 R36, c[0x0][0x460] ;  /* 0x00011800ff247b82 */ /* 0x000e620000000a00 */
[----:B0-----:R-:W-:-:S05]  /*1850*/  IMAD.WIDE R34, R42, 0x4, R34 ;  /* 0x000000042a227825 */ /* 0x001fca00078e0222 */
[----:B------:R-:W3:Y:S01]  /*1860*/  LDG.E R38, desc[UR36][R34.64] ;  /* 0x0000002422267981 */ /* 0x000ee2000c1e1900 */
[----:B------:R-:W-:-:S04]  /*1870*/  IMAD.WIDE R40, R9, 0x4, R34 ;  /* 0x0000000409287825 */ /* 0x000fc800078e0222 */
[----:B-1----:R-:W-:Y:S01]  /*1880*/  IMAD.WIDE R36, R15, 0x4, R36 ;  /* 0x000000040f247825 */ /* 0x002fe200078e0224 */
[----:B---3--:R-:W-:-:S05]  /*1890*/  I2FP.F32.S32 R38, R38 ;  /* 0x0000002600267245 */ /* 0x008fca0000201400 */
[----:B--2---:R-:W-:-:S05]  /*18a0*/  FMUL R39, R38, R39 ;  /* 0x0000002726277220 */ /* 0x004fca0000400000 */
[----:B------:R0:W-:Y:S04]  /*18b0*/  STG.E desc[UR36][R36.64], R39 ;  /* 0x0000002724007986 */ /* 0x0001e8000c101924 */
[----:B------:R-:W2:Y:S04]  /*18c0*/  LDG.E R38, desc[UR36][R40.64] ;  /* 0x0000002428267981 */ /* 0x000ea8000c1e1900 */
[----:B------:R-:W3:Y:S01]  /*18d0*/  LDG.E R43, desc[UR36][R26.64] ;  /* 0x000000241a2b7981 */ /* 0x000ee2000c1e1900 */
[----:B------:R-:W-:Y:S01]  /*18e0*/  IMAD.WIDE R34, R9, 0x4, R40 ;  /* 0x0000000409227825 */ /* 0x000fe200078e0228 */
[----:B--2---:R-:W-:-:S05]  /*18f0*/  I2FP.F32.S32 R38, R38 ;  /* 0x0000002600267245 */ /* 0x004fca0000201400 */
[----:B---3--:R-:W-:-:S05]  /*1900*/  FMUL R43, R38, R43 ;  /* 0x0000002b262b7220 */ /* 0x008fca0000400000 */
[----:B------:R1:W-:Y:S04]  /*1910*/  STG.E desc[UR36][R36.64+0x4], R43 ;  /* 0x0000042b24007986 */ /* 0x0003e8000c101924 */
[----:B------:R-:W2:Y:S04]  /*1920*/  LDG.E R38, desc[UR36][R34.64] ;  /* 0x0000002422267981 */ /* 0x000ea8000c1e1900 */
[----:B------:R-:W3:Y:S01]  /*1930*/  LDG.E R45, desc[UR36][R26.64] ;  /* 0x000000241a2d7981 */ /* 0x000ee2000c1e1900 */
[----:B--2---:R-:W-:-:S05]  /*1940*/  I2FP.F32.S32 R38, R38 ;  /* 0x0000002600267245 */ /* 0x004fca0000201400 */
[----:B---3--:R-:W-:Y:S01]  /*1950*/  FMUL R45, R38, R45 ;  /* 0x0000002d262d7220 */ /* 0x008fe20000400000 */
[----:B0-----:R-:W-:-:S04]  /*1960*/  IMAD.WIDE R38, R9, 0x4, R34 ;  /* 0x0000000409267825 */ /* 0x001fc800078e0222 */
[----:B------:R0:W-:Y:S04]  /*1970*/  STG.E desc[UR36][R36.64+0x8], R45 ;  /* 0x0000082d24007986 */ /* 0x0001e8000c101924 */
[----:B------:R-:W2:Y:S04]  /*1980*/  LDG.E R40, desc[UR36][R38.64] ;  /* 0x0000002426287981 */ /* 0x000ea8000c1e1900 */
[----:B------:R-:W3:Y:S01]  /*1990*/  LDG.E R41, desc[UR36][R26.64] ;  /* 0x000000241a297981 */ /* 0x000ee2000c1e1900 */
[----:B--2---:R-:W-:-:S05]  /*19a0*/  I2FP.F32.S32 R40, R40 ;  /* 0x0000002800287245 */ /* 0x004fca0000201400 */
[----:B---3--:R-:W-:Y:S01]  /*19b0*/  FMUL R47, R40, R41 ;  /* 0x00000029282f7220 */ /* 0x008fe20000400000 */
[----:B------:R-:W-:-:S04]  /*19c0*/  IMAD.WIDE R40, R9, 0x4, R38 ;  /* 0x0000000409287825 */ /* 0x000fc800078e0226 */
[----:B------:R2:W-:Y:S04]  /*19d0*/  STG.E desc[UR36][R36.64+0xc], R47 ;  /* 0x00000c2f24007986 */ /* 0x0005e8000c101924 */
[----:B------:R-:W3:Y:S04]  /*19e0*/  LDG.E R34, desc[UR36][R40.64] ;  /* 0x0000002428227981 */ /* 0x000ee8000c1e1900 */
[----:B------:R-:W1:Y:S01]  /*19f0*/  LDG.E R35, desc[UR36][R26.64] ;  /* 0x000000241a237981 */ /* 0x000e62000c1e1900 */
[----:B---3--:R-:W-:-:S05]  /*1a00*/  I2FP.F32.S32 R34, R34 ;  /* 0x0000002200227245 */ /* 0x008fca0000201400 */
[----:B-1----:R-:W-:Y:S01]  /*1a10*/  FMUL R43, R34, R35 ;  /* 0x00000023222b7220 */ /* 0x002fe20000400000 */
[----:B------:R-:W-:-:S04]  /*1a20*/  IMAD.WIDE R34, R9, 0x4, R40 ;  /* 0x0000000409227825 */ /* 0x000fc800078e0228 */
[----:B------:R1:W-:Y:S04]  /*1a30*/  STG.E desc[UR36][R36.64+0x10], R43 ;  /* 0x0000102b24007986 */ /* 0x0003e8000c101924 */
[----:B------:R-:W3:Y:S04]  /*1a40*/  LDG.E R38, desc[UR36][R34.64] ;  /* 0x0000002422267981 */ /* 0x000ee8000c1e1900 */
[----:B------:R-:W0:Y:S01]  /*1a50*/  LDG.E R39, desc[UR36][R26.64] ;  /* 0x000000241a277981 */ /* 0x000e22000c1e1900 */
[----:B---3--:R-:W-:-:S05]  /*1a60*/  I2FP.F32.S32 R38, R38 ;  /* 0x0000002600267245 */ /* 0x008fca0000201400 */
[----:B0-----:R-:W-:Y:S01]  /*1a70*/  FMUL R45, R38, R39 ;  /* 0x00000027262d7220 */ /* 0x001fe20000400000 */
[----:B------:R-:W-:-:S04]  /*1a80*/  IMAD.WIDE R38, R9, 0x4, R34 ;  /* 0x0000000409267825 */ /* 0x000fc800078e0222 */
[----:B------:R1:W-:Y:S04]  /*1a90*/  STG.E desc[UR36][R36.64+0x14], R45 ;  /* 0x0000142d24007986 */ /* 0x0003e8000c101924 */
[----:B------:R-:W3:Y:S04]  /*1aa0*/  LDG.E R40, desc[UR36][R38.64] ;  /* 0x0000002426287981 */ /* 0x000ee8000c1e1900 */
[----:B------:R-:W2:Y:S01]  /*1ab0*/  LDG.E R41, desc[UR36][R26.64] ;  /* 0x000000241a297981 */ /* 0x000ea2000c1e1900 */
[----:B---3--:R-:W-:-:S05]  /*1ac0*/  I2FP.F32.S32 R40, R40 ;  /* 0x0000002800287245 */ /* 0x008fca0000201400 */
[----:B--2---:R-:W-:Y:S01]  /*1ad0*/  FMUL R47, R40, R41 ;  /* 0x00000029282f7220 */ /* 0x004fe20000400000 */
[----:B------:R-:W-:-:S04]  /*1ae0*/  IMAD.WIDE R40, R9, 0x4, R38 ;  /* 0x0000000409287825 */ /* 0x000fc800078e0226 */
[----:B------:R1:W-:Y:S04]  /*1af0*/  STG.E desc[UR36][R36.64+0x18], R47 ;  /* 0x0000182f24007986 */ /* 0x0003e8000c101924 */
[----:B------:R-:W2:Y:S04]  /*1b00*/  LDG.E R40, desc[UR36][R40.64] ;  /* 0x0000002428287981 */ /* 0x000ea8000c1e1900 */
[----:B------:R-:W3:Y:S01]  /*1b10*/  LDG.E R35, desc[UR36][R26.64] ;  /* 0x000000241a237981 */ /* 0x000ee2000c1e1900 */
[----:B------:R-:W-:-:S04]  /*1b20*/  IADD3 R25, PT, PT, R25, 0x8, RZ ;  /* 0x0000000819197810 */ /* 0x000fc80007ffe0ff */
[----:B------:R-:W-:Y:S02]  /*1b30*/  ISETP.NE.AND P1, PT, R25, RZ, PT ;  /* 0x000000ff1900720c */ /* 0x000fe40003f25270 */
[----:B------:R-:W-:Y:S02]  /*1b40*/  IADD3 R42, PT, PT, R13, R42, RZ ;  /* 0x0000002a0d2a7210 */ /* 0x000fe40007ffe0ff */
[----:B------:R-:W-:Y:S02]  /*1b50*/  IADD3 R15, PT, PT, R15, 0x8, RZ ;  /* 0x000000080f0f7810 */ /* 0x000fe40007ffe0ff */
[----:B--2---:R-:W-:-:S05]  /*1b60*/  I2FP.F32.S32 R34, R40 ;  /* 0x0000002800227245 */ /* 0x004fca0000201400 */
[----:B---3--:R-:W-:-:S05]  /*1b70*/  FMUL R35, R34, R35 ;  /* 0x0000002322237220 */ /* 0x008fca0000400000 */
[----:B------:R1:W-:Y:S01]  /*1b80*/  STG.E desc[UR36][R36.64+0x1c], R35 ;  /* 0x00001c2324007986 */ /* 0x0003e2000c101924 */
[----:B------:R-:W-:Y:S05]  /*1b90*/  @P1 BRA `(.L_x_92) ;  /* 0xfffffffc00201947 */ /* 0x000fea000383ffff */
[----:B------:R-:W-:Y:S05]  /*1ba0*/  BSYNC.RECONVERGENT B1 ;  /* 0x0000000000017941 */ /* 0x000fea0003800200 */
.L_x_91:
[----:B------:R-:W-:-:S07]  /*1bb0*/  IMAD.MOV.U32 R15, RZ, RZ, R4 ;  /* 0x000000ffff0f7224 */ /* 0x000fce00078e0004 */
.L_x_90:
[----:B------:R-:W-:-:S13]  /*1bc0*/  ISETP.NE.AND P1, PT, R5, RZ, PT ;  /* 0x000000ff0500720c */ /* 0x000fda0003f25270 */
[----:B------:R-:W-:Y:S05]  /*1bd0*/  @!P1 BRA `(.L_x_93) ;  /* 0x0000000400089947 */ /* 0x000fea0003800000 */
[----:B------:R-:W-:Y:S02]  /*1be0*/  IADD3 R25, PT, PT, R5, -0x1, RZ ;  /* 0xffffffff05197810 */ /* 0x000fe40007ffe0ff */
[----:B------:R-:W-:Y:S02]  /*1bf0*/  ISETP.NE.AND P2, PT, R10, RZ, PT ;  /* 0x000000ff0a00720c */ /* 0x000fe40003f45270 */
[----:B------:R-:W-:-:S13]  /*1c00*/  ISETP.GE.U32.AND P1, PT, R25, 0x3, PT ;  /* 0x000000031900780c */ /* 0x000fda0003f26070 */
[----:B------:R-:W-:Y:S05]  /*1c10*/  @!P1 BRA `(.L_x_94) ;  /* 0x0000000000789947 */ /* 0x000fea0003800000 */
[----:B-1----:R-:W0:Y:S01]  /*1c20*/  LDC.64 R34, c[0x0][0x440] ;  /* 0x00011000ff227b82 */ /* 0x002e220000000a00 */
[----:B------:R-:W-:Y:S01]  /*1c30*/  IMAD R25, R9, R15, R2 ;  /* 0x0000000f09197224 */ /* 0x000fe200078e0202 */
[----:B------:R-:W2:Y:S06]  /*1c40*/  LDG.E R38, desc[UR36][R26.64] ;  /* 0x000000241a267981 */ /* 0x000eac000c1e1900 */
[----:B------:R-:W1:Y:S01]  /*1c50*/  LDC.64 R36, c[0x0][0x460] ;  /* 0x00011800ff247b82 */ /* 0x000e620000000a00 */
[----:B0-----:R-:W-:-:S05]  /*1c60*/  IMAD.WIDE R34, R25, 0x4, R34 ;  /* 0x0000000419227825 */ /* 0x001fca00078e0222 */
[----:B------:R-:W3:Y:S01]  /*1c70*/  LDG.E R25, desc[UR36][R34.64] ;  /* 0x0000002422197981 */ /* 0x000ee2000c1e1900 */
[----:B------:R-:W-:Y:S01]  /*1c80*/  IADD3 R39, PT, PT, R14, R15, RZ ;  /* 0x0000000f0e277210 */ /* 0x000fe20007ffe0ff */
[----:B------:R-:W-:-:S04]  /*1c90*/  IMAD.WIDE R40, R9, 0x4, R34 ;  /* 0x0000000409287825 */ /* 0x000fc800078e0222 */
[----:B-1----:R-:W-:Y:S01]  /*1ca0*/  IMAD.WIDE R36, R39, 0x4, R36 ;  /* 0x0000000427247825 */ /* 0x002fe200078e0224 */
[----:B---3--:R-:W-:-:S05]  /*1cb0*/  I2FP.F32.S32 R25, R25 ;  /* 0x0000001900197245 */ /* 0x008fca0000201400 */
[----:B--2---:R-:W-:-:S05]  /*1cc0*/  FMUL R25, R25, R38 ;  /* 0x0000002619197220 */ /* 0x004fca0000400000 */
        /* <DEDUP_REMOVED lines=8> */
[----:B------:R-:W4:Y:S01]  /*1d50*/  LDG.E R35, desc[UR36][R26.64] ;  /* 0x000000241a237981 */ /* 0x000f22000c1e1900 */
[----:B---3--:R-:W-:-:S05]  /*1d60*/  I2FP.F32.S32 R34, R34 ;  /* 0x0000002200227245 */ /* 0x008fca0000201400 */
[----:B----4-:R-:W-:Y:S01]  /*1d70*/  FMUL R45, R34, R35 ;  /* 0x00000023222d7220 */ /* 0x010fe20000400000 */
[----:B------:R-:W-:-:S04]  /*1d80*/  IMAD.WIDE R34, R9, 0x4, R38 ;  /* 0x0000000409227825 */ /* 0x000fc800078e0226 */
[----:B------:R2:W-:Y:S04]  /*1d90*/  STG.E desc[UR36][R36.64+0x8], R45 ;  /* 0x0000082d24007986 */ /* 0x0005e8000c101924 */
[----:B------:R-:W0:Y:S04]  /*1da0*/  LDG.E R34, desc[UR36][R34.64] ;  /* 0x0000002422227981 */ /* 0x000e28000c1e1900 */
[----:B------:R-:W3:Y:S01]  /*1db0*/  LDG.E R40, desc[UR36][R26.64] ;  /* 0x000000241a287981 */ /* 0x000ee2000c1e1900 */
[----:B------:R-:W-:Y:S02]  /*1dc0*/  IADD3 R15, PT, PT, R15, 0x4, RZ ;  /* 0x000000040f0f7810 */ /* 0x000fe40007ffe0ff */
[----:B0-----:R-:W-:-:S05]  /*1dd0*/  I2FP.F32.S32 R25, R34 ;  /* 0x0000002200197245 */ /* 0x001fca0000201400 */
[----:B---3--:R-:W-:-:S05]  /*1de0*/  FMUL R25, R25, R40 ;  /* 0x0000002819197220 */ /* 0x008fca0000400000 */
[----:B------:R2:W-:Y:S02]  /*1df0*/  STG.E desc[UR36][R36.64+0xc], R25 ;  /* 0x00000c1924007986 */ /* 0x0005e4000c101924 */
.L_x_94:
[----:B------:R-:W-:Y:S05]  /*1e00*/  @!P2 BRA `(.L_x_93) ;  /* 0x00000000007ca947 */ /* 0x000fea0003800000 */
[----:B------:R-:W-:-:S13]  /*1e10*/  ISETP.NE.AND P1, PT, R10, 0x1, PT ;  /* 0x000000010a00780c */ /* 0x000fda0003f25270 */
[----:B-1----:R-:W0:Y:S01]  /*1e20*/  @P1 LDC.64 R34, c[0x0][0x440] ;  /* 0x00011000ff221b82 */ /* 0x002e220000000a00 */
[----:B--2---:R-:W-:Y:S01]  /*1e30*/  @P1 IMAD R25, R9, R15, R2 ;  /* 0x0000000f09191224 */ /* 0x004fe200078e0202 */
[----:B------:R-:W2:Y:S06]  /*1e40*/  @P1 LDG.E R38, desc[UR36][R26.64] ;  /* 0x000000241a261981 */ /* 0x000eac000c1e1900 */
[----:B------:R-:W1:Y:S01]  /*1e50*/  @P1 LDC.64 R36, c[0x0][0x460] ;  /* 0x00011800ff241b82 */ /* 0x000e620000000a00 */
[----:B0-----:R-:W-:-:S05]  /*1e60*/  @P1 IMAD.WIDE R34, R25, 0x4, R34 ;  /* 0x0000000419221825 */ /* 0x001fca00078e0222 */
[----:B------:R-:W3:Y:S01]  /*1e70*/  @P1 LDG.E R25, desc[UR36][R34.64] ;  /* 0x0000002422191981 */ /* 0x000ee2000c1e1900 */
[----:B------:R-:W-:-:S05]  /*1e80*/  @P1 IADD3 R39, PT, PT, R14, R15, RZ ;  /* 0x0000000f0e271210 */ /* 0x000fca0007ffe0ff */
[----:B-1----:R-:W-:Y:S01]  /*1e90*/  @P1 IMAD.WIDE R36, R39, 0x4, R36 ;  /* 0x0000000427241825 */ /* 0x002fe200078e0224 */
[----:B------:R-:W-:Y:S02]  /*1ea0*/  LOP3.LUT P2, RZ, R0, 0x1, RZ, 0xc0, !PT ;  /* 0x0000000100ff7812 */ /* 0x000fe4000784c0ff */
[----:B---3--:R-:W-:-:S05]  /*1eb0*/  @P1 I2FP.F32.S32 R25, R25 ;  /* 0x0000001900191245 */ /* 0x008fca0000201400 */
[----:B--2---:R-:W-:Y:S01]  /*1ec0*/  @P1 FMUL R25, R25, R38 ;  /* 0x0000002619191220 */ /* 0x004fe20000400000 */
[----:B------:R-:W-:-:S05]  /*1ed0*/  @P1 IMAD.WIDE R38, R9, 0x4, R34 ;  /* 0x0000000409261825 */ /* 0x000fca00078e0222 */
[----:B------:R-:W0:Y:S01]  /*1ee0*/  @P2 LDC.64 R34, c[0x0][0x440] ;  /* 0x00011000ff222b82 */ /* 0x000e220000000a00 */
[----:B------:R1:W-:Y:S04]  /*1ef0*/  @P1 STG.E desc[UR36][R36.64], R25 ;  /* 0x0000001924001986 */ /* 0x0003e8000c101924 */
[----:B------:R-:W2:Y:S04]  /*1f00*/  @P1 LDG.E R38, desc[UR36][R38.64] ;  /* 0x0000002426261981 */ /* 0x000ea8000c1e1900 */
[----:B------:R-:W3:Y:S01]  /*1f10*/  @P1 LDG.E R41, desc[UR36][R26.64] ;  /* 0x000000241a291981 */ /* 0x000ee2000c1e1900 */
[----:B------:R-:W-:-:S05]  /*1f20*/  @P1 IADD3 R15, PT, PT, R15, 0x2, RZ ;  /* 0x000000020f0f1810 */ /* 0x000fca0007ffe0ff */
[----:B------:R-:W-:-:S04]  /*1f30*/  @P2 IMAD R43, R9, R15, R2 ;  /* 0x0000000f092b2224 */ /* 0x000fc800078e0202 */
[----:B0-----:R-:W-:Y:S01]  /*1f40*/  @P2 IMAD.WIDE R34, R43, 0x4, R34 ;  /* 0x000000042b222825 */ /* 0x001fe200078e0222 */
[----:B--2---:R-:W-:Y:S02]  /*1f50*/  @P1 I2FP.F32.S32 R40, R38 ;  /* 0x0000002600281245 */ /* 0x004fe40000201400 */
[----:B------:R-:W0:Y:S03]  /*1f60*/  @P2 LDC.64 R38, c[0x0][0x460] ;  /* 0x00011800ff262b82 */ /* 0x000e260000000a00 */
[----:B---3--:R-:W-:-:S05]  /*1f70*/  @P1 FMUL R41, R40, R41 ;  /* 0x0000002928291220 */ /* 0x008fca0000400000 */
[----:B------:R3:W-:Y:S04]  /*1f80*/  @P1 STG.E desc[UR36][R36.64+0x4], R41 ;  /* 0x0000042924001986 */ /* 0x0007e8000c101924 */
[----:B------:R-:W2:Y:S04]  /*1f90*/  @P2 LDG.E R34, desc[UR36][R34.64] ;  /* 0x0000002422222981 */ /* 0x000ea8000c1e1900 */
[----:B-1----:R-:W4:Y:S01]  /*1fa0*/  @P2 LDG.E R25, desc[UR36][R26.64] ;  /* 0x000000241a192981 */ /* 0x002f22000c1e1900 */
[----:B------:R-:W-:-:S05]  /*1fb0*/  @P2 IADD3 R15, PT, PT, R14, R15, RZ ;  /* 0x0000000f0e0f2210 */ /* 0x000fca0007ffe0ff */
[----:B0-----:R-:W-:Y:S01]  /*1fc0*/  @P2 IMAD.WIDE R38, R15, 0x4, R38 ;  /* 0x000000040f262825 */ /* 0x001fe200078e0226 */
[----:B--2---:R-:W-:-:S05]  /*1fd0*/  @P2 I2FP.F32.S32 R14, R34 ;  /* 0x00000022000e2245 */ /* 0x004fca0000201400 */
[----:B----4-:R-:W-:-:S05]  /*1fe0*/  @P2 FMUL R25, R14, R25 ;  /* 0x000000190e192220 */ /* 0x010fca0000400000 */
[----:B------:R3:W-:Y:S02]  /*1ff0*/  @P2 STG.E desc[UR36][R38.64], R25 ;  /* 0x0000001926002986 */ /* 0x0007e4000c101924 */
.L_x_93:
[----:B------:R-:W-:Y:S05]  /*2000*/  @P0 BRA `(.L_x_95) ;  /* 0xfffffff400c00947 */ /* 0x000fea000383ffff */
.L_x_89:
[----:B------:R-:W-:Y:S05]  /*2010*/  BSYNC.RECONVERGENT B0 ;  /* 0x0000000000007941 */ /* 0x000fea0003800200 */
.L_x_88:
[----:B------:R-:W4:Y:S02]  /*2020*/  LDC.64 R4, c[0x0][0x458] ;  /* 0x00011600ff047b82 */ /* 0x000f240000000a00 */
[----:B----4-:R-:W-:-:S05]  /*2030*/  IMAD.WIDE.U32 R4, R16, 0x4, R4 ;  /* 0x0000000410047825 */ /* 0x010fca00078e0004 */
[----:B------:R4:W5:Y:S01]  /*2040*/  LDG.E R2, desc[UR36][R4.64] ;  /* 0x0000002404027981 */ /* 0x000962000c1e1900 */
[----:B0-----:R-:W-:Y:S01]  /*2050*/  IMAD R15, R0, R3, RZ ;  /* 0x00000003000f7224 */ /* 0x001fe200078e02ff */
[----:B------:R-:W-:Y:S01]  /*2060*/  BSSY.RECONVERGENT B0, `(.L_x_96) ;  /* 0x000009d000007945 */ /* 0x000fe20003800200 */
[----:B------:R-:W-:-:S03]  /*2070*/  MOV R3, RZ ;  /* 0x000000ff00037202 */ /* 0x000fc60000000f00 */
[----:B------:R-:W-:-:S13]  /*2080*/  ISETP.GE.AND P0, PT, R15, 0x1, PT ;  /* 0x000000010f00780c */ /* 0x000fda0003f06270 */
[----:B----4-:R-:W-:Y:S05]  /*2090*/  @!P0 BRA `(.L_x_97) ;  /* 0x0000000800648947 */ /* 0x010fea0003800000 */
[C---:B------:R-:W-:Y:S01]  /*20a0*/  ISETP.GE.U32.AND P1, PT, R15.reuse, 0x10, PT ;  /* 0x000000100f00780c */ /* 0x040fe20003f26070 */
[----:B------:R-:W-:Y:S01]  /*20b0*/  BSSY.RECONVERGENT B1, `(.L_x_98) ;  /* 0x0000049000017945 */ /* 0x000fe20003800200 */
[----:B------:R-:W-:Y:S01]  /*20c0*/  HFMA2 R5, -RZ, RZ, 0, 0 ;  /* 0x00000000ff057431 */ /* 0x000fe200000001ff */
[----:B---3--:R-:W-:Y:S01]  /*20d0*/  LOP3.LUT P0, R41, R15, 0xf, RZ, 0xc0, !PT ;  /* 0x0000000f0f297812 */ /* 0x008fe2000780c0ff */
[----:B------:R-:W-:Y:S02]  /*20e0*/  IMAD R0, R8, R15, RZ ;  /* 0x0000000f08007224 */ /* 0x000fe400078e02ff */
[----:B------:R-:W-:-:S07]  /*20f0*/  IMAD.MOV.U32 R3, RZ, RZ, RZ ;  /* 0x000000ffff037224 */ /* 0x000fce00078e00ff */
[----:B------:R-:W-:Y:S05]  /*2100*/  @!P1 BRA `(.L_x_99) ;  /* 0x00000004000c9947 */ /* 0x000fea0003800000 */
[----:B------:R-:W0:Y:S01]  /*2110*/  LDCU.64 UR4, c[0x0][0x450] ;  /* 0x00008a00ff0477ac */ /* 0x000e220008000a00 */
[----:B------:R-:W-:Y:S02]  /*2120*/  LOP3.LUT R5, R15, 0x7ffffff0, RZ, 0xc0, !PT ;  /* 0x7ffffff00f057812 */ /* 0x000fe400078ec0ff */
[----:B------:R-:W-:Y:S02]  /*2130*/  MOV R3, RZ ;  /* 0x000000ff00037202 */ /* 0x000fe40000000f00 */
[----:B------:R-:W-:Y:S02]  /*2140*/  MOV R4, R0 ;  /* 0x0000000000047202 */ /* 0x000fe40000000f00 */
[----:B------:R-:W-:Y:S01]  /*2150*/  IADD3 R14, PT, PT, -R5, RZ, RZ ;  /* 0x000000ff050e7210 */ /* 0x000fe20007ffe1ff */
[----:B0-----:R-:W-:-:S04]  /*2160*/  UIADD3 UR4, UP0, UPT, UR4, 0x20, URZ ;  /* 0x0000002004047890 */ /* 0x001fc8000ff1e0ff */
[----:B------:R-:W-:Y:S02]  /*2170*/  UIADD3.X UR5, UPT, UPT, URZ, UR5, URZ, UP0, !UPT ;  /* 0x00000005ff057290 */ /* 0x000fe400087fe4ff */
[----:B--2---:R-:W-:-:S04]  /*2180*/  MOV R25, UR4 ;  /* 0x0000000400197c02 */ /* 0x004fc80008000f00 */
[----:B------:R-:W-:-:S07]  /*2190*/  MOV R26, UR5 ;  /* 0x00000005001a7c02 */ /* 0x000fce0008000f00 */
.L_x_100:
[----:B------:R-:W0:Y:S01]  /*21a0*/  LDC.64 R12, c[0x0][0x460] ;  /* 0x00011800ff0c7b82 */ /* 0x000e220000000a00 */
[----:B------:R-:W-:Y:S01]  /*21b0*/  MOV R10, R25 ;  /* 0x00000019000a7202 */ /* 0x000fe20000000f00 */
[----:B------:R-:W-:-:S05]  /*21c0*/  IMAD.MOV.U32 R11, RZ, RZ, R26 ;  /* 0x000000ffff0b7224 */ /* 0x000fca00078e001a */
[----:B------:R-:W2:Y:S04]  /*21d0*/  LDG.E R25, desc[UR36][R10.64+-0x20] ;  /* 0xffffe0240a197981 */ /* 0x000ea8000c1e1900 */
[----:B------:R-:W3:Y:S04]  /*21e0*/  LDG.E R27, desc[UR36][R10.64+-0x1c] ;  /* 0xffffe4240a1b7981 */ /* 0x000ee8000c1e1900 */
[----:B-1----:R-:W4:Y:S04]  /*21f0*/  LDG.E R35, desc[UR36][R10.64+-0x18] ;  /* 0xffffe8240a237981 */ /* 0x002f28000c1e1900 */
[----:B------:R-:W4:Y:S04]  /*2200*/  LDG.E R37, desc[UR36][R10.64+-0x14] ;  /* 0xffffec240a257981 */ /* 0x000f28000c1e1900 */
[----:B------:R-:W4:Y:S01]  /*2210*/  LDG.E R39, desc[UR36][R10.64+-0x10] ;  /* 0xfffff0240a277981 */ /* 0x000f22000c1e1900 */
[----:B0-----:R-:W-:-:S03]  /*2220*/  IMAD.WIDE R12, R4, 0x4, R12 ;  /* 0x00000004040c7825 */ /* 0x001fc600078e020c */
[----:B------:R-:W4:Y:S04]  /*2230*/  LDG.E R43, desc[UR36][R10.64+0x1c] ;  /* 0x00001c240a2b7981 */ /* 0x000f28000c1e1900 */
[----:B------:R-:W2:Y:S04]  /*2240*/  LDG.E R26, desc[UR36][R12.64] ;  /* 0x000000240c1a7981 */ /* 0x000ea8000c1e1900 */
[----:B------:R-:W3:Y:S04]  /*2250*/  LDG.E R34, desc[UR36][R12.64+0x4] ;  /* 0x000004240c227981 */ /* 0x000ee8000c1e1900 */
[----:B------:R-:W4:Y:S04]  /*2260*/  LDG.E R36, desc[UR36][R12.64+0x8] ;  /* 0x000008240c247981 */ /* 0x000f28000c1e1900 */
[----:B------:R-:W4:Y:S04]  /*2270*/  LDG.E R38, desc[UR36][R12.64+0xc] ;  /* 0x00000c240c267981 */ /* 0x000f28000c1e1900 */
[----:B------:R-:W4:Y:S04]  /*2280*/  LDG.E R40, desc[UR36][R12.64+0x10] ;  /* 0x000010240c287981 */ /* 0x000f28000c1e1900 */
[----:B------:R-:W4:Y:S01]  /*2290*/  LDG.E R42, desc[UR36][R12.64+0x3c] ;  /* 0x00003c240c2a7981 */ /* 0x000f22000c1e1900 */
[----:B--2---:R-:W-:-:S03]  /*22a0*/  FFMA R25, R26, R25, R3 ;  /* 0x000000191a197223 */ /* 0x004fc60000000003 */
[----:B------:R-:W2:Y:S04]  /*22b0*/  LDG.E R3, desc[UR36][R10.64+-0xc] ;  /* 0xfffff4240a037981 */ /* 0x000ea8000c1e1900 */
[----:B------:R-:W2:Y:S01]  /*22c0*/  LDG.E R26, desc[UR36][R12.64+0x14] ;  /* 0x000014240c1a7981 */ /* 0x000ea2000c1e1900 */
[----:B---3--:R-:W-:-:S03]  /*22d0*/  FFMA R25, R34, R27, R25 ;  /* 0x0000001b22197223 */ /* 0x008fc60000000019 */
[----:B------:R-:W3:Y:S01]  /*22e0*/  LDG.E R27, desc[UR36][R10.64+-0x8] ;  /* 0xfffff8240a1b7981 */ /* 0x000ee2000c1e1900 */
[----:B----4-:R-:W-:-:S03]  /*22f0*/  FFMA R25, R36, R35, R25 ;  /* 0x0000002324197223 */ /* 0x010fc60000000019 */
[----:B------:R-:W3:Y:S01]  /*2300*/  LDG.E R34, desc[UR36][R12.64+0x18] ;  /* 0x000018240c227981 */ /* 0x000ee2000c1e1900 */
[----:B------:R-:W-:-:S03]  /*2310*/  FFMA R25, R38, R37, R25 ;  /* 0x0000002526197223 */ /* 0x000fc60000000019 */
[----:B------:R-:W4:Y:S04]  /*2320*/  LDG.E R35, desc[UR36][R10.64+-0x4] ;  /* 0xfffffc240a237981 */ /* 0x000f28000c1e1900 */
[----:B------:R-:W4:Y:S01]  /*2330*/  LDG.E R36, desc[UR36][R12.64+0x1c] ;  /* 0x00001c240c247981 */ /* 0x000f22000c1e1900 */
[----:B------:R-:W-:-:S03]  /*2340*/  FFMA R25, R40, R39, R25 ;  /* 0x0000002728197223 */ /* 0x000fc60000000019 */
        /* <DEDUP_REMOVED lines=8> */
[----:B------:R-:W3:Y:S04]  /*23d0*/  LDG.E R27, desc[UR36][R10.64+0xc] ;  /* 0x00000c240a1b7981 */ /* 0x000ee8000c1e1900 */
[----:B------:R-:W3:Y:S01]  /*23e0*/  LDG.E R34, desc[UR36][R12.64+0x2c] ;  /* 0x00002c240c227981 */ /* 0x000ee2000c1e1900 */
[----:B----4-:R-:W-:-:S03]  /*23f0*/  FFMA R3, R36, R35, R3 ;  /* 0x0000002324037223 */ /* 0x010fc60000000003 */
[----:B------:R-:W4:Y:S04]  /*2400*/  LDG.E R35, desc[UR36][R10.64+0x10] ;  /* 0x000010240a237981 */ /* 0x000f28000c1e1900 */
[----:B------:R-:W4:Y:S01]  /*2410*/  LDG.E R36, desc[UR36][R12.64+0x30] ;  /* 0x000030240c247981 */ /* 0x000f22000c1e1900 */
[----:B------:R-:W-:-:S03]  /*2420*/  FFMA R3, R38, R37, R3 ;  /* 0x0000002526037223 */ /* 0x000fc60000000003 */
[----:B------:R-:W4:Y:S04]  /*2430*/  LDG.E R37, desc[UR36][R10.64+0x14] ;  /* 0x000014240a257981 */ /* 0x000f28000c1e1900 */
[----:B------:R-:W4:Y:S01]  /*2440*/  LDG.E R38, desc[UR36][R12.64+0x34] ;  /* 0x000034240c267981 */ /* 0x000f22000c1e1900 */
[----:B------:R-:W-:-:S03]  /*2450*/  FFMA R3, R40, R39, R3 ;  /* 0x0000002728037223 */ /* 0x000fc60000000003 */
[----:B------:R-:W4:Y:S04]  /*2460*/  LDG.E R39, desc[UR36][R10.64+0x18] ;  /* 0x000018240a277981 */ /* 0x000f28000c1e1900 */
[----:B------:R-:W4:Y:S01]  /*2470*/  LDG.E R40, desc[UR36][R12.64+0x38] ;  /* 0x000038240c287981 */ /* 0x000f22000c1e1900 */
[----:B------:R-:W-:-:S04]  /*2480*/  IADD3 R14, PT, PT, R14, 0x10, RZ ;  /* 0x000000100e0e7810 */ /* 0x000fc80007ffe0ff */
[----:B------:R-:W-:Y:S02]  /*2490*/  ISETP.NE.AND P1, PT, R14, RZ, PT ;  /* 0x000000ff0e00720c */ /* 0x000fe40003f25270 */
[----:B------:R-:W-:Y:S01]  /*24a0*/  IADD3 R4, PT, PT, R4, 0x10, RZ ;  /* 0x0000001004047810 */ /* 0x000fe20007ffe0ff */
[----:B--2---:R-:W-:-:S04]  /*24b0*/  FFMA R3, R26, R25, R3 ;  /* 0x000000191a037223 */ /* 0x004fc80000000003 */
[----:B---3--:R-:W-:-:S04]  /*24c0*/  FFMA R3, R34, R27, R3 ;  /* 0x0000001b22037223 */ /* 0x008fc80000000003 */
[----:B----4-:R-:W-:Y:S01]  /*24d0*/  FFMA R3, R36, R35, R3 ;  /* 0x0000002324037223 */ /* 0x010fe20000000003 */
[----:B------:R-:W-:-:S03]  /*24e0*/  IADD3 R25, P2, PT, R10, 0x40, RZ ;  /* 0x000000400a197810 */ /* 0x000fc60007f5e0ff */
[----:B------:R-:W-:Y:S01]  /*24f0*/  FFMA R3, R38, R37, R3 ;  /* 0x0000002526037223 */ /* 0x000fe20000000003 */
[----:B------:R-:W-:-:S03]  /*2500*/  IADD3.X R26, PT, PT, RZ, R11, RZ, P2, !PT ;  /* 0x0000000bff1a7210 */ /* 0x000fc600017fe4ff */
[----:B------:R-:W-:-:S04]  /*2510*/  FFMA R3, R40, R39, R3 ;  /* 0x0000002728037223 */ /* 0x000fc80000000003 */
[----:B------:R-:W-:Y:S01]  /*2520*/  FFMA R3, R42, R43, R3 ;  /* 0x0000002b2a037223 */ /* 0x000fe20000000003 */
[----:B------:R-:W-:Y:S06]  /*2530*/  @P1 BRA `(.L_x_100) ;  /* 0xfffffffc00181947 */ /* 0x000fec000383ffff */
.L_x_99:
[----:B------:R-:W-:Y:S05]  /*2540*/  BSYNC.RECONVERGENT B1 ;  /* 0x0000000000017941 */ /* 0x000fea0003800200 */
.L_x_98:
[----:B------:R-:W-:Y:S05]  /*2550*/  @!P0 BRA `(.L_x_97) ;  /* 0x0000000400348947 */ /* 0x000fea0003800000 */
[----:B------:R-:W-:Y:S01]  /*2560*/  ISETP.GE.U32.AND P0, PT, R41, 0x8, PT ;  /* 0x000000082900780c */ /* 0x000fe20003f06070 */
[----:B------:R-:W-:Y:S01]  /*2570*/  BSSY.RECONVERGENT B1, `(.L_x_101) ;  /* 0x0000022000017945 */ /* 0x000fe20003800200 */
[----:B------:R-:W-:-:S04]  /*2580*/  LOP3.LUT R42, R15, 0x7, RZ, 0xc0, !PT ;  /* 0x000000070f2a7812 */ /* 0x000fc800078ec0ff */
[----:B------:R-:W-:-:S07]  /*2590*/  ISETP.NE.AND P1, PT, R42, RZ, PT ;  /* 0x000000ff2a00720c */ /* 0x000fce0003f25270 */
[----:B------:R-:W-:Y:S06]  /*25a0*/  @!P0 BRA `(.L_x_102) ;  /* 0x0000000000788947 */ /* 0x000fec0003800000 */
[----:B------:R-:W0:Y:S01]  /*25b0*/  LDC.64 R10, c[0x0][0x460] ;  /* 0x00011800ff0a7b82 */ /* 0x000e220000000a00 */
[----:B--2---:R-:W-:-:S07]  /*25c0*/  IADD3 R25, PT, PT, R0, R5, RZ ;  /* 0x0000000500197210 */ /* 0x004fce0007ffe0ff */
[----:B------:R-:W2:Y:S01]  /*25d0*/  LDC.64 R12, c[0x0][0x450] ;  /* 0x00011400ff0c7b82 */ /* 0x000ea20000000a00 */
[----:B0-----:R-:W-:-:S05]  /*25e0*/  IMAD.WIDE R10, R25, 0x4, R10 ;  /* 0x00000004190a7825 */ /* 0x001fca00078e020a */
[----:B------:R-:W3:Y:S01]  /*25f0*/  LDG.E R4, desc[UR36][R10.64] ;  /* 0x000000240a047981 */ /* 0x000ee2000c1e1900 */
[----:B--2---:R-:W-:-:S03]  /*2600*/  IMAD.WIDE.U32 R12, R5, 0x4, R12 ;  /* 0x00000004050c7825 */ /* 0x004fc600078e000c */
[----:B------:R-:W2:Y:S04]  /*2610*/  LDG.E R25, desc[UR36][R10.64+0x4] ;  /* 0x000004240a197981 */ /* 0x000ea8000c1e1900 */
[----:B------:R-:W3:Y:S04]  /*2620*/  LDG.E R14, desc[UR36][R12.64] ;  /* 0x000000240c0e7981 */ /* 0x000ee8000c1e1900 */
[----:B------:R-:W2:Y:S04]  /*2630*/  LDG.E R26, desc[UR36][R12.64+0x4] ;  /* 0x000004240c1a7981 */ /* 0x000ea8000c1e1900 */
[----:B------:R-:W4:Y:S04]  /*2640*/  LDG.E R27, desc[UR36][R10.64+0x8] ;  /* 0x000008240a1b7981 */ /* 0x000f28000c1e1900 */
[----:B------:R-:W4:Y:S04]  /*2650*/  LDG.E R34, desc[UR36][R12.64+0x8] ;  /* 0x000008240c227981 */ /* 0x000f28000c1e1900 */
[----:B-1----:R-:W4:Y:S04]  /*2660*/  LDG.E R35, desc[UR36][R10.64+0xc] ;  /* 0x00000c240a237981 */ /* 0x002f28000c1e1900 */
[----:B------:R-:W4:Y:S04]  /*2670*/  LDG.E R36, desc[UR36][R12.64+0xc] ;  /* 0x00000c240c247981 */ /* 0x000f28000c1e1900 */
[----:B------:R-:W4:Y:S04]  /*2680*/  LDG.E R37, desc[UR36][R10.64+0x10] ;  /* 0x000010240a257981 */ /* 0x000f28000c1e1900 */
[----:B------:R-:W4:Y:S04]  /*2690*/  LDG.E R38, desc[UR36][R12.64+0x10] ;  /* 0x000010240c267981 */ /* 0x000f28000c1e1900 */
[----:B------:R-:W4:Y:S04]  /*26a0*/  LDG.E R39, desc[UR36][R10.64+0x14] ;  /* 0x000014240a277981 */ /* 0x000f28000c1e1900 */
[----:B------:R-:W4:Y:S04]  /*26b0*/  LDG.E R40, desc[UR36][R12.64+0x14] ;  /* 0x000014240c287981 */ /* 0x000f28000c1e1900 */
[----:B------:R-:W4:Y:S04]  /*26c0*/  LDG.E R41, desc[UR36][R10.64+0x18] ;  /* 0x000018240a297981 */ /* 0x000f28000c1e1900 */
[----:B------:R-:W4:Y:S04]  /*26d0*/  LDG.E R43, desc[UR36][R12.64+0x18] ;  /* 0x000018240c2b7981 */ /* 0x000f28000c1e1900 */
[----:B------:R-:W4:Y:S04]  /*26e0*/  LDG.E R45, desc[UR36][R10.64+0x1c] ;  /* 0x00001c240a2d7981 */ /* 0x000f28000c1e1900 */
[----:B------:R-:W4:Y:S01]  /*26f0*/  LDG.E R44, desc[UR36][R12.64+0x1c] ;  /* 0x00001c240c2c7981 */ /* 0x000f22000c1e1900 */
[----:B------:R-:W-:Y:S01]  /*2700*/  IADD3 R5, PT, PT, R5, 0x8, RZ ;  /* 0x0000000805057810 */ /* 0x000fe20007ffe0ff */
[----:B---3--:R-:W-:-:S04]  /*2710*/  FFMA R4, R4, R14, R3 ;  /* 0x0000000e04047223 */ /* 0x008fc80000000003 */
[----:B--2---:R-:W-:-:S04]  /*2720*/  FFMA R4, R25, R26, R4 ;  /* 0x0000001a19047223 */ /* 0x004fc80000000004 */
[----:B----4-:R-:W-:-:S04]  /*2730*/  FFMA R4, R27, R34, R4 ;  /* 0x000000221b047223 */ /* 0x010fc80000000004 */
[----:B------:R-:W-:-:S04]  /*2740*/  FFMA R4, R35, R36, R4 ;  /* 0x0000002423047223 */ /* 0x000fc80000000004 */
[----:B------:R-:W-:-:S04]  /*2750*/  FFMA R4, R37, R38, R4 ;  /* 0x0000002625047223 */ /* 0x000fc80000000004 */
[----:B------:R-:W-:-:S04]  /*2760*/  FFMA R4, R39, R40, R4 ;  /* 0x0000002827047223 */ /* 0x000fc80000000004 */
[----:B------:R-:W-:-:S04]  /*2770*/  FFMA R4, R41, R43, R4 ;  /* 0x0000002b29047223 */ /* 0x000fc80000000004 */
[----:B------:R-:W-:-:S07]  /*2780*/  FFMA R3, R45, R44, R4 ;  /* 0x0000002c2d037223 */ /* 0x000fce0000000004 */
.L_x_102:
[----:B------:R-:W-:Y:S05]  /*2790*/  BSYNC.RECONVERGENT B1 ;  /* 0x0000000000017941 */ /* 0x000fea0003800200 */
.L_x_101:
        /* <DEDUP_REMOVED lines=18> */
[----:B------:R-:W4:Y:S01]  /*28c0*/  LDG.E R36, desc[UR36][R12.64+0xc] ;  /* 0x00000c240c247981 */ /* 0x000f22000c1e1900 */
[----:B------:R-:W-:Y:S01]  /*28d0*/  IADD3 R5, PT, PT, R5, 0x4, RZ ;  /* 0x0000000405057810 */ /* 0x000fe20007ffe0ff */
[----:B---3--:R-:W-:-:S04]  /*28e0*/  FFMA R4, R4, R14, R3 ;  /* 0x0000000e04047223 */ /* 0x008fc80000000003 */
[----:B--2---:R-:W-:-:S04]  /*28f0*/  FFMA R4, R25, R26, R4 ;  /* 0x0000001a19047223 */ /* 0x004fc80000000004 */
[----:B----4-:R-:W-:-:S04]  /*2900*/  FFMA R4, R27, R34, R4 ;  /* 0x000000221b047223 */ /* 0x010fc80000000004 */
[----:B------:R-:W-:-:S07]  /*2910*/  FFMA R3, R35, R36, R4 ;  /* 0x0000002423037223 */ /* 0x000fce0000000004 */
.L_x_104:
[----:B------:R-:W-:Y:S05]  /*2920*/  BSYNC.RECONVERGENT B1 ;  /* 0x0000000000017941 */ /* 0x000fea0003800200 */
.L_x_103:
[----:B------:R-:W-:Y:S05]  /*2930*/  @!P1 BRA `(.L_x_97) ;  /* 0x00000000003c9947 */ /* 0x000fea0003800000 */
[----:B------:R-:W0:Y:S01]  /*2940*/  LDC.64 R10, c[0x0][0x450] ;  /* 0x00011400ff0a7b82 */ /* 0x000e220000000a00 */
[----:B------:R-:W-:Y:S01]  /*2950*/  IMAD.IADD R13, R0, 0x1, R5 ;  /* 0x00000001000d7824 */ /* 0x000fe200078e0205 */
[----:B------:R-:W-:Y:S01]  /*2960*/  IADD3 R15, PT, PT, -R15, RZ, RZ ;  /* 0x000000ff0f0f7210 */ /* 0x000fe20007ffe1ff */
[----:B0-----:R-:W-:-:S07]  /*2970*/  IMAD.WIDE.U32 R10, R5, 0x4, R10 ;  /* 0x00000004050a7825 */ /* 0x001fce00078e000a */
.L_x_105:
[----:B------:R-:W0:Y:S01]  /*2980*/  LDC.64 R4, c[0x0][0x460] ;  /* 0x00011800ff047b82 */ /* 0x000e220000000a00 */
[----:B------:R3:W4:Y:S01]  /*2990*/  LDG.E R0, desc[UR36][R10.64] ;  /* 0x000000240a007981 */ /* 0x000722000c1e1900 */
[----:B0-----:R-:W-:-:S06]  /*29a0*/  IMAD.WIDE R4, R13, 0x4, R4 ;  /* 0x000000040d047825 */ /* 0x001fcc00078e0204 */
[----:B------:R-:W4:Y:S01]  /*29b0*/  LDG.E R4, desc[UR36][R4.64] ;  /* 0x0000002404047981 */ /* 0x000f22000c1e1900 */
[----:B------:R-:W-:-:S04]  /*29c0*/  IADD3 R15, PT, PT, R15, 0x1, RZ ;  /* 0x000000010f0f7810 */ /* 0x000fc80007ffe0ff */
[----:B------:R-:W-:Y:S02]  /*29d0*/  ISETP.NE.AND P0, PT, R15, RZ, PT ;  /* 0x000000ff0f00720c */ /* 0x000fe40003f05270 */
[----:B---3--:R-:W-:Y:S02]  /*29e0*/  IADD3 R10, P1, PT, R10, 0x4, RZ ;  /* 0x000000040a0a7810 */ /* 0x008fe40007f3e0ff */
[----:B------:R-:W-:Y:S02]  /*29f0*/  IADD3 R13, PT, PT, R13, 0x1, RZ ;  /* 0x000000010d0d7810 */ /* 0x000fe40007ffe0ff */
[----:B------:R-:W-:Y:S01]  /*2a00*/  IADD3.X R11, PT, PT, RZ, R11, RZ, P1, !PT ;  /* 0x0000000bff0b7210 */ /* 0x000fe20000ffe4ff */
[----:B----4-:R-:W-:-:S06]  /*2a10*/  FFMA R3, R4, R0, R3 ;  /* 0x0000000004037223 */ /* 0x010fcc0000000003 */
[----:B------:R-:W-:Y:S05]  /*2a20*/  @P0 BRA `(.L_x_105) ;  /* 0xfffffffc00d40947 */ /* 0x000fea000383ffff */
.L_x_97:
[----:B------:R-:W-:Y:S05]  /*2a30*/  BSYNC.RECONVERGENT B0 ;  /* 0x0000000000007941 */ /* 0x000fea0003800200 */
.L_x_96:
[----:B------:R-:W-:Y:S01]  /*2a40*/  FSETP.GEU.AND P0, PT, R3, 20, PT ;  /* 0x41a000000300780b */ /* 0x000fe20003f0e000 */
[----:B------:R-:W-:-:S12]  /*2a50*/  BSSY.RECONVERGENT B0, `(.L_x_106) ;  /* 0x0000063000007945 */ /* 0x000fd80003800200 */
[----:B------:R-:W-:Y:S05]  /*2a60*/  @P0 BRA `(.L_x_107) ;  /* 0x0000000400840947 */ /* 0x000fea0003800000 */
[----:B------:R-:W-:Y:S01]  /*2a70*/  HFMA2 R0, -RZ, RZ, 0.96630859375, -0.0022525787353515625 ;  /* 0x3bbb989dff007431 */ /* 0x000fe200000001ff */
[----:B------:R-:W-:Y:S01]  /*2a80*/  MOV R5, 0x437c0000 ;  /* 0x437c000000057802 */ /* 0x000fe20000000f00 */
[----:B------:R-:W-:Y:S03]  /*2a90*/  BSSY.RECONVERGENT B1, `(.L_x_108) ;  /* 0x000005d000017945 */ /* 0x000fe60003800200 */
[----:B------:R-:W-:-:S04]  /*2aa0*/  FFMA.SAT R0, R3, R0, 0.5 ;  /* 0x3f00000003007423 */ /* 0x000fc80000002000 */
[----:B------:R-:W-:-:S04]  /*2ab0*/  FFMA.RM R0, R0, R5, 12582913 ;  /* 0x4b40000100007423 */ /* 0x000fc80000004005 */
[C---:B------:R-:W-:Y:S01]  /*2ac0*/  FADD R4, R0.reuse, -12583039 ;  /* 0xcb40007f00047421 */ /* 0x040fe20000000000 */
[----:B------:R-:W-:-:S03]  /*2ad0*/  SHF.L.U32 R0, R0, 0x17, RZ ;  /* 0x0000001700007819 */ /* 0x000fc600000006ff */
[----:B------:R-:W-:-:S04]  /*2ae0*/  FFMA R4, R3, 1.4426950216293334961, -R4 ;  /* 0x3fb8aa3b03047823 */ /* 0x000fc80000000804 */
[----:B------:R-:W-:-:S04]  /*2af0*/  FFMA R12, R3, 1.925963033500011079e-08, R4 ;  /* 0x32a57060030c7823 */ /* 0x000fc80000000004 */
[----:B------:R-:W0:Y:S02]  /*2b00*/  MUFU.EX2 R3, R12 ;  /* 0x0000000c00037308 */ /* 0x000e240000000800 */
[----:B0-----:R-:W-:-:S06]  /*2b10*/  FMUL R13, R0, R3 ;  /* 0x00000003000d7220 */ /* 0x001fcc0000400000 */
[----:B------:R-:W0:Y:S02]  /*2b20*/  F2F.F64.F32 R4, R13 ;  /* 0x0000000d00047310 */ /* 0x000e240000201800 */
[----:B0-----:R-:W-:-:S10]  /*2b30*/  DADD R4, R4, 1 ;  /* 0x3ff0000004047429 */ /* 0x001fd40000000000 */
[----:B------:R-:W-:Y:S01]  /*2b40*/  ISETP.GT.AND P0, PT, R5, 0xfffff, PT ;  /* 0x000fffff0500780c */ /* 0x000fe20003f04270 */
[----:B------:R-:W-:Y:S01]  /*2b50*/  IMAD.MOV.U32 R10, RZ, RZ, R4 ;  /* 0x000000ffff0a7224 */ /* 0x000fe200078e0004 */
[-C--:B------:R-:W-:Y:S02]  /*2b60*/  MOV R11, R5.reuse ;  /* 0x00000005000b7202 */ /* 0x080fe40000000f00 */
[----:B------:R-:W-:-:S09]  /*2b70*/  MOV R3, R5 ;  /* 0x0000000500037202 */ /* 0x000fd20000000f00 */
[----:B------:R-:W-:-:S10]  /*2b80*/  @!P0 DMUL R10, R10, 1.80143985094819840000e+16 ;  /* 0x435000000a0a8828 */ /* 0x000fd40000000000 */
[----:B------:R-:W-:Y:S02]  /*2b90*/  @!P0 MOV R3, R11 ;  /* 0x0000000b00038202 */ /* 0x000fe40000000f00 */
[----:B------:R-:W-:Y:S02]  /*2ba0*/  @!P0 MOV R4, R10 ;  /* 0x0000000a00048202 */ /* 0x000fe40000000f00 */
[----:B------:R-:W-:-:S04]  /*2bb0*/  IADD3 R0, PT, PT, R3, -0x1, RZ ;  /* 0xffffffff03007810 */ /* 0x000fc80007ffe0ff */
[----:B------:R-:W-:Y:S02]  /*2bc0*/  ISETP.GT.U32.AND P1, PT, R0, 0x7feffffe, PT ;  /* 0x7feffffe0000780c */ /* 0x000fe40003f24070 */
[----:B------:R-:W-:Y:S02]  /*2bd0*/  MOV R0, 0xfffffc01 ;  /* 0xfffffc0100007802 */ /* 0x000fe40000000f00 */
[----:B------:R-:W-:-:S09]  /*2be0*/  @!P0 MOV R0, 0xfffffbcb ;  /* 0xfffffbcb00008802 */ /* 0x000fd20000000f00 */
[----:B------:R-:W-:Y:S05]  /*2bf0*/  @P1 BRA `(.L_x_109) ;  /* 0x0000000400001947 */ /* 0x000fea0003800000 */
[----:B------:R-:W-:Y:S01]  /*2c00*/  LOP3.LUT R5, R3, 0xfffff, RZ, 0xc0, !PT ;  /* 0x000fffff03057812 */ /* 0x000fe200078ec0ff */
[----:B------:R-:W-:Y:S01]  /*2c10*/  UMOV UR4, 0x3ae80f1e ;  /* 0x3ae80f1e00047882 */ /* 0x000fe20000000000 */
[----:B------:R-:W-:Y:S01]  /*2c20*/  MOV R10, RZ ;  /* 0x000000ff000a7202 */ /* 0x000fe20000000f00 */
[----:B------:R-:W-:Y:S01]  /*2c30*/  UMOV UR5, 0x3eb1380b ;  /* 0x3eb1380b00057882 */ /* 0x000fe20000000000 */
[----:B------:R-:W-:Y:S01]  /*2c40*/  LOP3.LUT R5, R5, 0x3ff00000, RZ, 0xfc, !PT ;  /* 0x3ff0000005057812 */ /* 0x000fe200078efcff */
[----:B------:R-:W-:Y:S01]  /*2c50*/  UMOV UR6, 0x80000000 ;  /* 0x8000000000067882 */ /* 0x000fe20000000000 */
[----:B------:R-:W-:Y:S01]  /*2c60*/  MOV R34, 0x8b7a8b04 ;  /* 0x8b7a8b0400227802 */ /* 0x000fe20000000f00 */
[----:B------:R-:W-:Y:S01]  /*2c70*/  UMOV UR7, 0x43300000 ;  /* 0x4330000000077882 */ /* 0x000fe20000000000 */
[----:B------:R-:W-:Y:S02]  /*2c80*/  ISETP.GE.U32.AND P0, PT, R5, 0x3ff6a09f, PT ;  /* 0x3ff6a09f0500780c */ /* 0x000fe40003f06070 */
[----:B-1----:R-:W-:-:S02]  /*2c90*/  MOV R35, 0x3ed0ee25 ;  /* 0x3ed0ee2500237802 */ /* 0x002fc40000000f00 */
[----:B------:R-:W-:Y:S02]  /*2ca0*/  LEA.HI R0, R3, R0, RZ, 0xc ;  /* 0x0000000003007211 */ /* 0x000fe400078f60ff */
[----:B---3--:R-:W-:-:S07]  /*2cb0*/  MOV R39, 0x43300000 ;  /* 0x4330000000277802 */ /* 0x008fce0000000f00 */
[----:B------:R-:W-:Y:S01]  /*2cc0*/  @P0 VIADD R11, R5, 0xfff00000 ;  /* 0xfff00000050b0836 */ /* 0x000fe20000000000 */
[----:B------:R-:W-:-:S04]  /*2cd0*/  @P0 IADD3 R0, PT, PT, R0, 0x1, RZ ;  /* 0x0000000100000810 */ /* 0x000fc80007ffe0ff */
[----:B------:R-:W-:Y:S02]  /*2ce0*/  @P0 MOV R5, R11 ;  /* 0x0000000b00050202 */ /* 0x000fe40000000f00 */
[----:B------:R-:W-:-:S04]  /*2cf0*/  LOP3.LUT R38, R0, 0x80000000, RZ, 0x3c, !PT ;  /* 0x8000000000267812 */ /* 0x000fc800078e3cff */
[C---:B------:R-:W-:Y:S02]  /*2d00*/  DADD R26, R4.reuse, 1 ;  /* 0x3ff00000041a7429 */ /* 0x040fe40000000000 */
[----:B------:R-:W-:-:S04]  /*2d10*/  DADD R4, R4, -1 ;  /* 0xbff0000004047429 */ /* 0x000fc80000000000 */
[----:B------:R-:W0:Y:S02]  /*2d20*/  MUFU.RCP64H R11, R27 ;  /* 0x0000001b000b7308 */ /* 0x000e240000001800 */
[----:B0-----:R-:W-:-:S08]  /*2d30*/  DFMA R12, -R26, R10, 1 ;  /* 0x3ff000001a0c742b */ /* 0x001fd0000000010a */
[----:B------:R-:W-:-:S08]  /*2d40*/  DFMA R12, R12, R12, R12 ;  /* 0x0000000c0c0c722b */ /* 0x000fd0000000000c */
[----:B------:R-:W-:-:S08]  /*2d50*/  DFMA R10, R10, R12, R10 ;  /* 0x0000000c0a0a722b */ /* 0x000fd0000000000a */
[----:B------:R-:W-:-:S08]  /*2d60*/  DMUL R12, R4, R10 ;  /* 0x0000000a040c7228 */ /* 0x000fd00000000000 */
[----:B------:R-:W-:-:S08]  /*2d70*/  DFMA R12, R4, R10, R12 ;  /* 0x0000000a040c722b */ /* 0x000fd0000000000c */
[----:B------:R-:W-:Y:S02]  /*2d80*/  DMUL R14, R12, R12 ;  /* 0x0000000c0c0e7228 */ /* 0x000fe40000000000 */
[----:B--2---:R-:W-:-:S06]  /*2d90*/  DADD R36, R4, -R12 ;  /* 0x0000000004247229 */ /* 0x004fcc000000080c */
[----:B------:R-:W-:Y:S01]  /*2da0*/  DFMA R26, R14, UR4, R34 ;  /* 0x000000040e1a7c2b */ /* 0x000fe20008000022 */
[----:B------:R-:W-:Y:S01]  /*2db0*/  UMOV UR4, 0x9f02676f ;  /* 0x9f02676f00047882 */ /* 0x000fe20000000000 */
[----:B------:R-:W-:Y:S01]  /*2dc0*/  UMOV UR5, 0x3ef3b266 ;  /* 0x3ef3b26600057882 */ /* 0x000fe20000000000 */
[----:B------:R-:W-:-:S05]  /*2dd0*/  DADD R36, R36, R36 ;  /* 0x0000000024247229 */ /* 0x000fca0000000024 */
[----:B------:R-:W-:Y:S01]  /*2de0*/  DFMA R26, R14, R26, UR4 ;  /* 0x000000040e1a7e2b */ /* 0x000fe2000800001a */
[----:B------:R-:W-:Y:S01]  /*2df0*/  UMOV UR4, 0xa9ab0956 ;  /* 0xa9ab095600047882 */ /* 0x000fe20000000000 */
[----:B------:R-:W-:Y:S01]  /*2e00*/  UMOV UR5, 0x3f1745cb ;  /* 0x3f1745cb00057882 */ /* 0x000fe20000000000 */
[----:B------:R-:W-:-:S05]  /*2e10*/  DFMA R36, R4, -R12, R36 ;  /* 0x8000000c0424722b */ /* 0x000fca0000000024 */
[----:B------:R-:W-:Y:S01]  /*2e20*/  DFMA R26, R14, R26, UR4 ;  /* 0x000000040e1a7e2b */ /* 0x000fe2000800001a */
[----:B------:R-:W-:Y:S01]  /*2e30*/  UMOV UR4, 0x2d1b5154 ;  /* 0x2d1b515400047882 */ /* 0x000fe20000000000 */
[----:B------:R-:W-:Y:S01]  /*2e40*/  UMOV UR5, 0x3f3c71c7 ;  /* 0x3f3c71c700057882 */ /* 0x000fe20000000000 */
[----:B------:R-:W-:-:S05]  /*2e50*/  DMUL R36, R10, R36 ;  /* 0x000000240a247228 */ /* 0x000fca0000000000 */
[----:B------:R-:W-:Y:S01]  /*2e60*/  DFMA R26, R14, R26, UR4 ;  /* 0x000000040e1a7e2b */ /* 0x000fe2000800001a */
[----:B------:R-:W-:Y:S01]  /*2e70*/  UMOV UR4, 0x923be72d ;  /* 0x923be72d00047882 */ /* 0x000fe20000000000 */
[----:B------:R-:W-:-:S06]  /*2e80*/  UMOV UR5, 0x3f624924 ;  /* 0x3f62492400057882 */ /* 0x000fcc0000000000 */
[----:B------:R-:W-:Y:S01]  /*2e90*/  DFMA R34, R14, R26, UR4 ;  /* 0x000000040e227e2b */ /* 0x000fe2000800001a */
[----:B------:R-:W-:Y:S01]  /*2ea0*/  UMOV UR4, 0x9999a3c4 ;  /* 0x9999a3c400047882 */ /* 0x000fe20000000000 */
[----:B------:R-:W-:Y:S01]  /*2eb0*/  UMOV UR5, 0x3f899999 ;  /* 0x3f89999900057882 */ /* 0x000fe20000000000 */
[----:B------:R-:W-:Y:S01]  /*2ec0*/  DADD R26, R38, -UR6 ;  /* 0x80000006261a7e29 */ /* 0x000fe20008000000 */
[----:B------:R-:W-:Y:S01]  /*2ed0*/  UMOV UR6, 0xfefa39ef ;  /* 0xfefa39ef00067882 */ /* 0x000fe20000000000 */
[----:B------:R-:W-:-:S03]  /*2ee0*/  UMOV UR7, 0x3fe62e42 ;  /* 0x3fe62e4200077882 */ /* 0x000fc60000000000 */
[----:B------:R-:W-:Y:S01]  /*2ef0*/  DFMA R34, R14, R34, UR4 ;  /* 0x000000040e227e2b */ /* 0x000fe20008000022 */
[----:B------:R-:W-:Y:S01]  /*2f00*/  UMOV UR4, 0x55555554 ;  /* 0x5555555400047882 */ /* 0x000fe20000000000 */
[----:B------:R-:W-:Y:S01]  /*2f10*/  UMOV UR5, 0x3fb55555 ;  /* 0x3fb5555500057882 */ /* 0x000fe20000000000 */
[----:B------:R-:W-:-:S05]  /*2f20*/  DFMA R4, R26, UR6, R12 ;  /* 0x000000061a047c2b */ /* 0x000fca000800000c */
[----:B------:R-:W-:Y:S01]  /*2f30*/  DFMA R34, R14, R34, UR4 ;  /* 0x000000040e227e2b */ /* 0x000fe20008000022 */
[----:B------:R-:W-:Y:S01]  /*2f40*/  UMOV UR4, 0xfefa39ef ;  /* 0xfefa39ef00047882 */ /* 0x000fe20000000000 */
[----:B------:R-:W-:Y:S02]  /*2f50*/  UMOV UR5, 0x3fe62e42 ;  /* 0x3fe62e4200057882 */ /* 0x000fe40000000000 */
[----:B------:R-:W-:Y:S01]  /*2f60*/  DFMA R38, R26, -UR4, R4 ;  /* 0x800000041a267c2b */ /* 0x000fe20008000004 */
[----:B------:R-:W-:Y:S01]  /*2f70*/  UMOV UR4, 0x3b39803f ;  /* 0x3b39803f00047882 */ /* 0x000fe20000000000 */
[----:B------:R-:W-:Y:S02]  /*2f80*/  UMOV UR5, 0x3c7abc9e ;  /* 0x3c7abc9e00057882 */ /* 0x000fe40000000000 */
[----:B------:R-:W-:-:S04]  /*2f90*/  DMUL R34, R14, R34 ;  /* 0x000000220e227228 */ /* 0x000fc80000000000 */
[----:B------:R-:W-:-:S04]  /*2fa0*/  DADD R38, -R12, R38 ;  /* 0x000000000c267229 */ /* 0x000fc80000000126 */
[----:B------:R-:W-:-:S08]  /*2fb0*/  DFMA R34, R12, R34, R36 ;  /* 0x000000220c22722b */ /* 0x000fd00000000024 */
[----:B------:R-:W-:-:S08]  /*2fc0*/  DADD R34, R34, -R38 ;  /* 0x0000000022227229 */ /* 0x000fd00000000826 */
[----:B------:R-:W-:-:S08]  /*2fd0*/  DFMA R34, R26, UR4, R34 ;  /* 0x000000041a227c2b */ /* 0x000fd00008000022 */
[----:B------:R-:W-:Y:S01]  /*2fe0*/  DADD R4, R4, R34 ;  /* 0x0000000004047229 */ /* 0x000fe20000000022 */
[----:B------:R-:W-:Y:S10]  /*2ff0*/  BRA `(.L_x_110) ;  /* 0x0000000000187947 */ /* 0x000ff40003800000 */
.L_x_109:
[----:B------:R-:W-:Y:S02]  /*3000*/  MOV R4, 0x0 ;  /* 0x0000000000047802 */ /* 0x000fe40000000f00 */
[----:B------:R-:W-:Y:S02]  /*3010*/  MOV R5, 0x7ff00000 ;  /* 0x7ff0000000057802 */ /* 0x000fe40000000f00 */
[----:B------:R-:W-:-:S04]  /*3020*/  LOP3.LUT P0, RZ, R11, 0x7fffffff, RZ, 0xc0, !PT ;  /* 0x7fffffff0bff7812 */ /* 0x000fc8000780c0ff */
[----:B------:R-:W-:-:S10]  /*3030*/  DFMA R4, R10, R4, +INF ;  /* 0x7ff000000a04742b */ /* 0x000fd40000000004 */
[----:B------:R-:W-:Y:S02]  /*3040*/  FSEL R4, R4, RZ, P0 ;  /* 0x000000ff04047208 */ /* 0x000fe40000000000 */
[----:B------:R-:W-:-:S07]  /*3050*/  FSEL R5, R5, -QNAN , P0 ;  /* 0xfff0000005057808 */ /* 0x000fce0000000000 */
.L_x_110:
[----:B------:R-:W-:Y:S05]  /*3060*/  BSYNC.RECONVERGENT B1 ;  /* 0x0000000000017941 */ /* 0x000fea0003800200 */
.L_x_108:
[----:B------:R0:W4:Y:S02]  /*3070*/  F2F.F32.F64 R3, R4 ;  /* 0x0000000400037310 */ /* 0x0001240000301000 */
.L_x_107:
[----:B------:R-:W-:Y:S05]  /*3080*/  BSYNC.RECONVERGENT B0 ;  /* 0x0000000000007941 */ /* 0x000fea0003800200 */
.L_x_106:
[----:B----45:R-:W-:Y:S01]  /*3090*/  FADD R2, R2, R3 ;  /* 0x0000000302027221 */ /* 0x030fe20000000000 */
[----:B------:R-:W-:Y:S01]  /*30a0*/  MOV R0, 0x42c80000 ;  /* 0x42c8000000007802 */ /* 0x000fe20000000f00 */
[----:B0-----:R-:W-:Y:S01]  /*30b0*/  IMAD.MOV.U32 R5, RZ, RZ, 0x3c23d70a ;  /* 0x3c23d70aff057424 */ /* 0x001fe200078e00ff */
[----:B------:R-:W-:Y:S01]  /*30c0*/  BSSY.RECONVERGENT B2, `(.L_x_111) ;  /* 0x000000c000027945 */ /* 0x000fe20003800200 */
[----:B------:R-:W-:Y:S02]  /*30d0*/  FMUL R3, R7, R2 ;  /* 0x0000000207037220 */ /* 0x000fe40000400000 */
[----:B------:R-:W-:Y:S02]  /*30e0*/  FFMA R0, R5, -R0, 1 ;  /* 0x3f80000005007423 */ /* 0x000fe40000000800 */
[----:B------:R-:W0:Y:S02]  /*30f0*/  FCHK P0, R3, 100 ;  /* 0x42c8000003007902 */ /* 0x000e240000000000 */
[----:B------:R-:W-:-:S04]  /*3100*/  FFMA R0, R0, R5, 0.0099999997764825820923 ;  /* 0x3c23d70a00007423 */ /* 0x000fc80000000005 */
[----:B------:R-:W-:-:S04]  /*3110*/  FFMA R2, R3, R0, RZ ;  /* 0x0000000003027223 */ /* 0x000fc800000000ff */
[----:B------:R-:W-:-:S04]  /*3120*/  FFMA R5, R2, -100, R3 ;  /* 0xc2c8000002057823 */ /* 0x000fc80000000003 */
[----:B------:R-:W-:Y:S01]  /*3130*/  FFMA R5, R0, R5, R2 ;  /* 0x0000000500057223 */ /* 0x000fe20000000002 */
[----:B0-----:R-:W-:Y:S06]  /*3140*/  @!P0 BRA `(.L_x_112) ;  /* 0x00000000000c8947 */ /* 0x001fec0003800000 */
[----:B------:R-:W-:Y:S01]  /*3150*/  HFMA2 R0, -RZ, RZ, 3.390625, 0 ;  /* 0x42c80000ff007431 */ /* 0x000fe200000001ff */
[----:B------:R-:W-:-:S07]  /*3160*/  MOV R10, 0x3180 ;  /* 0x00003180000a7802 */ /* 0x000fce0000000f00 */
[----:B-123--:R-:W-:Y:S05]  /*3170*/  CALL.REL.NOINC `($__internal_1_$__cuda_sm3x_div_rn_noftz_f32_slowpath) ;  /* 0x0000001000407944 */ /* 0x00efea0003c00000 */
.L_x_112:
[----:B------:R-:W-:Y:S05]  /*3180*/  BSYNC.RECONVERGENT B2 ;  /* 0x0000000000027941 */ /* 0x000fea0003800200 */
.L_x_111:
[----:B------:R-:W0:Y:S01]  /*3190*/  LDC.64 R26, c[0x0][0x3a8] ;  /* 0x0000ea00ff1a7b82 */ /* 0x000e220000000a00 */
[----:B------:R-:W4:Y:S07]  /*31a0*/  LDCU.64 UR4, c[0x0][0x430] ;  /* 0x00008600ff0477ac */ /* 0x000f2e0008000a00 */
[----:B------:R-:W5:Y:S01]  /*31b0*/  LDC.64 R2, c[0x0][0x410] ;  /* 0x00010400ff027b82 */ /* 0x000f620000000a00 */
[----:B------:R-:W1:Y:S07]  /*31c0*/  F2I.TRUNC.NTZ R4, R7 ;  /* 0x0000000700047305 */ /* 0x000e6e000020f100 */
[----:B------:R-:W2:Y:S01]  /*31d0*/  LDC.64 R12, c[0x0][0x418] ;  /* 0x00010600ff0c7b82 */ /* 0x000ea20000000a00 */
[----:B0-----:R-:W-:-:S05]  /*31e0*/  IMAD.WIDE R26, R24, 0x4, R26 ;  /* 0x00000004181a7825 */ /* 0x001fca00078e021a */
[----:B------:R-:W-:Y:S04]  /*31f0*/  STG.E desc[UR36][R26.64], R5 ;  /* 0x000000051a007986 */ /* 0x000fe8000c101924 */
[----:B------:R-:W3:Y:S04]  /*3200*/  LDG.E R0, desc[UR36][R20.64] ;  /* 0x0000002414007981 */ /* 0x000ee8000c1e1900 */
[----:B------:R-:W3:Y:S01]  /*3210*/  LDG.E R11, desc[UR36][R28.64] ;  /* 0x000000241c0b7981 */ /* 0x000ee2000c1e1900 */
[----:B-----5:R-:W-:Y:S01]  /*3220*/  IMAD.WIDE.U32 R2, R8, 0x4, R2 ;  /* 0x0000000408027825 */ /* 0x020fe200078e0002 */
[----:B-1----:R-:W-:-:S05]  /*3230*/  I2FP.F32.S32 R4, R4 ;  /* 0x0000000400047245 */ /* 0x002fca0000201400 */
[----:B----4-:R-:W-:Y:S01]  /*3240*/  FMUL R14, R4, UR5 ;  /* 0x00000005040e7c20 */ /* 0x010fe20008400000 */
[----:B---3--:R-:W-:-:S05]  /*3250*/  FFMA R11, R0, UR4, R11 ;  /* 0x00000004000b7c23 */ /* 0x008fca000800000b */
[----:B------:R-:W0:Y:S01]  /*3260*/  F2I.TRUNC.NTZ R14, R14 ;  /* 0x0000000e000e7305 */ /* 0x000e22000020f100 */
[----:B------:R-:W1:Y:S01]  /*3270*/  LDCU UR4, c[0x0][0x468] ;  /* 0x00008d00ff0477ac */ /* 0x000e620008000800 */
[----:B------:R3:W-:Y:S04]  /*3280*/  STG.E desc[UR36][R2.64], R11 ;  /* 0x0000000b02007986 */ /* 0x0007e8000c101924 */
[----:B------:R-:W4:Y:S01]  /*3290*/  LDG.E R0, desc[UR36][R26.64] ;  /* 0x000000241a007981 */ /* 0x000f22000c1e1900 */
[----:B--2---:R-:W-:Y:S01]  /*32a0*/  IMAD.WIDE.U32 R12, R8, 0x4, R12 ;  /* 0x00000004080c7825 */ /* 0x004fe200078e000c */
[----:B0-----:R-:W-:-:S03]  /*32b0*/  I2FP.F32.S32 R4, R14 ;  /* 0x0000000e00047245 */ /* 0x001fc60000201400 */
[----:B---3--:R-:W-:Y:S01]  /*32c0*/  HFMA2 R2, -RZ, RZ, 0, 0 ;  /* 0x00000000ff027431 */ /* 0x008fe200000001ff */
[----:B------:R-:W-:Y:S01]  /*32d0*/  MOV R14, RZ ;  /* 0x000000ff000e7202 */ /* 0x000fe20000000f00 */
[----:B----4-:R-:W-:Y:S02]  /*32e0*/  FFMA R37, R11, UR5, R0 ;  /* 0x000000050b257c23 */ /* 0x010fe40008000000 */
[----:B------:R-:W0:Y:S02]  /*32f0*/  LDC.64 R10, c[0x0][0x420] ;  /* 0x00010800ff0a7b82 */ /* 0x000e240000000a00 */
[----:B------:R-:W-:Y:S01]  /*3300*/  FADD R0, -R37, R4 ;  /* 0x0000000425007221 */ /* 0x000fe20000000100 */
[----:B------:R-:W-:Y:S03]  /*3310*/  STG.E desc[UR36][R12.64], R37 ;  /* 0x000000250c007986 */ /* 0x000fe6000c101924 */
[----:B------:R-:W2:Y:S02]  /*3320*/  F2F.F64.F32 R4, R0 ;  /* 0x0000000000047310 */ /* 0x000ea40000201800 */
[----:B--2---:R-:W-:Y:S01]  /*3330*/  DSETP.MAX.AND P0, P1, RZ, R4, PT ;  /* 0x00000004ff00722a */ /* 0x004fe2000390f000 */
[----:B------:R-:W-:-:S02]  /*3340*/  MOV R25, R5 ;  /* 0x0000000500197202 */ /* 0x000fc40000000f00 */
[----:B------:R-:W-:Y:S01]  /*3350*/  MOV R15, R4 ;  /* 0x00000004000f7202 */ /* 0x000fe20000000f00 */
[----:B0-----:R-:W-:Y:S01]  /*3360*/  IMAD.WIDE.U32 R10, R8, 0x4, R10 ;  /* 0x00000004080a7825 */ /* 0x001fe200078e000a */
[----:B------:R-:W0:Y:S01]  /*3370*/  LDC.64 R4, c[0x0][0x3b8] ;  /* 0x0000ee00ff047b82 */ /* 0x000e220000000a00 */
[----:B------:R-:W-:Y:S02]  /*3380*/  FSEL R35, R2, R25, P0 ;  /* 0x0000001902237208 */ /* 0x000fe40000000000 */
[----:B------:R-:W-:-:S05]  /*3390*/  SEL R14, R14, R15, P0 ;  /* 0x0000000f0e0e7207 */ /* 0x000fca0000000000 */
[----:B------:R-:W2:Y:S01]  /*33a0*/  LDC.64 R2, c[0x0][0x3b0] ;  /* 0x0000ec00ff027b82 */ /* 0x000ea20000000a00 */
[----:B------:R-:W-:-:S04]  /*33b0*/  @P1 LOP3.LUT R35, R25, 0x80000, RZ, 0xfc, !PT ;  /* 0x0008000019231812 */ /* 0x000fc800078efcff */
[----:B------:R-:W-:-:S03]  /*33c0*/  MOV R15, R35 ;  /* 0x00000023000f7202 */ /* 0x000fc60000000f00 */
[----:B------:R-:W3:Y:S03]  /*33d0*/  LDC.64 R34, c[0x0][0x3d0] ;  /* 0x0000f400ff227b82 */ /* 0x000ee60000000a00 */
[----:B------:R-:W1:Y:S01]  /*33e0*/  F2F.F32.F64 R15, R14 ;  /* 0x0000000e000f7310 */ /* 0x000e620000301000 */
[----:B0-----:R-:W-:-:S04]  /*33f0*/  IMAD.WIDE R4, R24, 0x4, R4 ;  /* 0x0000000418047825 */ /* 0x001fc800078e0204 */
[----:B--2---:R-:W-:-:S04]  /*3400*/  IMAD.WIDE R2, R24, 0x4, R2 ;  /* 0x0000000418027825 */ /* 0x004fc800078e0202 */
[----:B-1----:R-:W-:Y:S01]  /*3410*/  FMUL R39, R15, UR4 ;  /* 0x000000040f277c20 */ /* 0x002fe20008400000 */
[----:B------:R-:W-:Y:S04]  /*3420*/  STG.E desc[UR36][R10.64], R15 ;  /* 0x0000000f0a007986 */ /* 0x000fe8000c101924 */
[----:B------:R0:W-:Y:S04]  /*3430*/  STG.E desc[UR36][R4.64], R39 ;  /* 0x0000002704007986 */ /* 0x0001e8000c101924 */
[----:B------:R-:W2:Y:S01]  /*3440*/  LDG.E R2, desc[UR36][R2.64] ;  /* 0x0000002402027981 */ /* 0x000ea2000c1e1900 */
[----:B---3--:R-:W-:Y:S01]  /*3450*/  IMAD.WIDE R24, R24, 0x4, R34 ;  /* 0x0000000418187825 */ /* 0x008fe200078e0222 */
[----:B------:R-:W1:Y:S03]  /*3460*/  MUFU.RCP R0, R7 ;  /* 0x0000000700007308 */ /* 0x000e660000001000 */
[----:B--2---:R-:W-:-:S05]  /*3470*/  FADD R35, R39, R2 ;  /* 0x0000000227237221 */ /* 0x004fca0000000000 */
[----:B------:R2:W-:Y:S04]  /*3480*/  STG.E desc[UR36][R24.64], R35 ;  /* 0x0000002318007986 */ /* 0x0005e8000c101924 */
[----:B------:R-:W3:Y:S01]  /*3490*/  LDG.E R22, desc[UR36][R22.64] ;  /* 0x0000002416167981 */ /* 0x000ee2000c1e1900 */
[----:B-1----:R-:W-:Y:S01]  /*34a0*/  FFMA R41, -R7, R0, 1 ;  /* 0x3f80000007297423 */ /* 0x002fe20000000100 */
[----:B------:R-:W-:Y:S01]  /*34b0*/  BSSY.RECONVERGENT B2, `(.L_x_113) ;  /* 0x000000c000027945 */ /* 0x000fe20003800200 */
[----:B------:R-:W-:Y:S02]  /*34c0*/  IMAD R2, R17, 0x6, R16 ;  /* 0x0000000611027824 */ /* 0x000fe400078e0210 */
[----:B------:R-:W-:Y:S01]  /*34d0*/  FFMA R0, R0, R41, R0 ;  /* 0x0000002900007223 */ /* 0x000fe20000000000 */
[----:B---3--:R-:W1:Y:S03]  /*34e0*/  FCHK P0, R22, R7 ;  /* 0x0000000716007302 */ /* 0x008e660000000000 */
[----:B0-----:R-:W-:-:S04]  /*34f0*/  FFMA R5, R0, R22, RZ ;  /* 0x0000001600057223 */ /* 0x001fc800000000ff */
[----:B------:R-:W-:-:S04]  /*3500*/  FFMA R4, -R7, R5, R22 ;  /* 0x0000000507047223 */ /* 0x000fc80000000116 */
[----:B------:R-:W-:Y:S01]  /*3510*/  FFMA R5, R0, R4, R5 ;  /* 0x0000000400057223 */ /* 0x000fe20000000005 */
[----:B-12---:R-:W-:Y:S06]  /*3520*/  @!P0 BRA `(.L_x_114) ;  /* 0x0000000000108947 */ /* 0x006fec0003800000 */
[----:B------:R-:W-:Y:S01]  /*3530*/  MOV R3, R22 ;  /* 0x0000001600037202 */ /* 0x000fe20000000f00 */
[----:B------:R-:W-:Y:S01]  /*3540*/  IMAD.MOV.U32 R0, RZ, RZ, R7 ;  /* 0x000000ffff007224 */ /* 0x000fe200078e0007 */
[----:B------:R-:W-:-:S07]  /*3550*/  MOV R10, 0x3570 ;  /* 0x00003570000a7802 */ /* 0x000fce0000000f00 */
[----:B------:R-:W-:Y:S05]  /*3560*/  CALL.REL.NOINC `($__internal_1_$__cuda_sm3x_div_rn_noftz_f32_slowpath) ;  /* 0x0000000c00447944 */ /* 0x000fea0003c00000 */
.L_x_114:
[----:B------:R-:W-:Y:S05]  /*3570*/  BSYNC.RECONVERGENT B2 ;  /* 0x0000000000027941 */ /* 0x000fea0003800200 */
.L_x_113:
[----:B------:R-:W0:Y:S02]  /*3580*/  LDC.64 R22, c[0x0][0x478] ;  /* 0x00011e00ff167b82 */ /* 0x000e240000000a00 */
[----:B0-----:R-:W-:-:S05]  /*3590*/  IMAD.WIDE R22, R2, 0x4, R22 ;  /* 0x0000000402167825 */ /* 0x001fca00078e0216 */
[----:B------:R0:W-:Y:S04]  /*35a0*/  STG.E desc[UR36][R22.64], R5 ;  /* 0x0000000516007986 */ /* 0x0001e8000c101924 */
[----:B------:R-:W2:Y:S01]  /*35b0*/  LDG.E R3, desc[UR36][R20.64] ;  /* 0x0000002414037981 */ /* 0x000ea2000c1e1900 */
[----:B------:R-:W1:Y:S01]  /*35c0*/  MUFU.RCP R0, R7 ;  /* 0x0000000700007308 */ /* 0x000e620000001000 */
[----:B------:R-:W-:Y:S01]  /*35d0*/  BSSY.RECONVERGENT B2, `(.L_x_115) ;  /* 0x000000c000027945 */ /* 0x000fe20003800200 */
[----:B-1----:R-:W-:-:S04]  /*35e0*/  FFMA R11, -R7, R0, 1 ;  /* 0x3f800000070b7423 */ /* 0x002fc80000000100 */
[----:B------:R-:W-:Y:S02]  /*35f0*/  FFMA R0, R0, R11, R0 ;  /* 0x0000000b00007223 */ /* 0x000fe40000000000 */
[----:B--2---:R-:W1:Y:S02]  /*3600*/  FCHK P0, R3, R7 ;  /* 0x0000000703007302 */ /* 0x004e640000000000 */
[----:B------:R-:W-:-:S04]  /*3610*/  FFMA R4, R0, R3, RZ ;  /* 0x0000000300047223 */ /* 0x000fc800000000ff */
[----:B------:R-:W-:-:S04]  /*3620*/  FFMA R11, -R7, R4, R3 ;  /* 0x00000004070b7223 */ /* 0x000fc80000000103 */
[----:B------:R-:W-:Y:S01]  /*3630*/  FFMA R11, R0, R11, R4 ;  /* 0x0000000b000b7223 */ /* 0x000fe20000000004 */
[----:B01----:R-:W-:Y:S06]  /*3640*/  @!P0 BRA `(.L_x_116) ;  /* 0x0000000000108947 */ /* 0x003fec0003800000 */
[----:B------:R-:W-:Y:S02]  /*3650*/  MOV R0, R7 ;  /* 0x0000000700007202 */ /* 0x000fe40000000f00 */
[----:B------:R-:W-:-:S07]  /*3660*/  MOV R10, 0x3680 ;  /* 0x00003680000a7802 */ /* 0x000fce0000000f00 */
[----:B------:R-:W-:Y:S05]  /*3670*/  CALL.REL.NOINC `($__internal_1_$__cuda_sm3x_div_rn_noftz_f32_slowpath) ;  /* 0x0000000c00007944 */ /* 0x000fea0003c00000 */
[----:B------:R-:W-:-:S07]  /*3680*/  MOV R11, R5 ;  /* 0x00000005000b7202 */ /* 0x000fce0000000f00 */
.L_x_116:
[----:B------:R-:W-:Y:S05]  /*3690*/  BSYNC.RECONVERGENT B2 ;  /* 0x0000000000027941 */ /* 0x000fea0003800200 */
.L_x_115:
[----:B------:R-:W0:Y:S02]  /*36a0*/  LDC R21, c[0x0][0x4c0] ;  /* 0x00013000ff157b82 */ /* 0x000e240000000800 */
        /* <DEDUP_REMOVED lines=15> */
.L_x_118:
[----:B------:R-:W-:Y:S05]  /*37a0*/  BSYNC.RECONVERGENT B2 ;  /* 0x0000000000027941 */ /* 0x000fea0003800200 */
.L_x_117:
[----:B------:R-:W-:-:S05]  /*37b0*/  SHF.L.U32 R17, R9, 0x1, RZ ;  /* 0x0000000109117819 */ /* 0x000fca00000006ff */
[----:B------:R-:W-:-:S05]  /*37c0*/  IMAD.WIDE R32, R17, 0x4, R22 ;  /* 0x0000000411207825 */ /* 0x000fca00078e0216 */
        /* <DEDUP_REMOVED lines=15> */
.L_x_120:
[----:B------:R-:W-:Y:S05]  /*38c0*/  BSYNC.RECONVERGENT B2 ;  /* 0x0000000000027941 */ /* 0x000fea0003800200 */
.L_x_119:
        /* <DEDUP_REMOVED lines=15> */
.L_x_122:
[----:B------:R-:W-:Y:S05]  /*39c0*/  BSYNC.RECONVERGENT B2 ;  /* 0x0000000000027941 */ /* 0x000fea0003800200 */
.L_x_121:
        /* <DEDUP_REMOVED lines=15> */
[----:B------:R-:W-:-:S07]  /*3ac0*/  IMAD.MOV.U32 R15, RZ, RZ, R5 ;  /* 0x000000ffff0f7224 */ /* 0x000fce00078e0005 */
.L_x_124:
[----:B------:R-:W-:Y:S05]  /*3ad0*/  BSYNC.RECONVERGENT B2 ;  /* 0x0000000000027941 */ /* 0x000fea0003800200 */
.L_x_123:
[----:B------:R-:W-:Y:S01]  /*3ae0*/  IMAD.WIDE R4, R9, 0x4, R30 ;  /* 0x0000000409047825 */ /* 0x000fe200078e021e */
[----:B------:R-:W0:Y:S04]  /*3af0*/  LDC.64 R10, c[0x0][0x498] ;  /* 0x00012600ff0a7b82 */ /* 0x000e280000000a00 */
[----:B------:R-:W-:Y:S04]  /*3b00*/  STG.E desc[UR36][R4.64], R15 ;  /* 0x0000000f04007986 */ /* 0x000fe8000c101924 */
[----:B------:R-:W2:Y:S01]  /*3b10*/  LDG.E R23, desc[UR36][R22.64] ;  /* 0x0000002416177981 */ /* 0x000ea2000c1e1900 */
[----:B0-----:R-:W-:-:S02]  /*3b20*/  IMAD.WIDE R2, R2, 0x4, R10 ;  /* 0x0000000402027825 */ /* 0x001fc400078e020a */
[----:B------:R-:W0:Y:S03]  /*3b30*/  LDC R11, c[0x0][0x4c0] ;  /* 0x00013000ff0b7b82 */ /* 0x000e260000000800 */
[----:B--2---:R1:W-:Y:S04]  /*3b40*/  STG.E desc[UR36][R2.64], R23 ;  /* 0x0000001702007986 */ /* 0x0043e8000c101924 */
[----:B------:R-:W2:Y:S01]  /*3b50*/  LDG.E R7, desc[UR36][R20.64+-0x4] ;  /* 0xfffffc2414077981 */ /* 0x000ea2000c1e1900 */
[----:B0-----:R-:W-:-:S04]  /*3b60*/  IMAD.WIDE R10, R11, 0x4, R2 ;  /* 0x000000040b0a7825 */ /* 0x001fc800078e0202 */
[----:B------:R-:W-:Y:S01]  /*3b70*/  IMAD.WIDE R12, R17, 0x4, R2 ;  /* 0x00000004110c7825 */ /* 0x000fe200078e0202 */
[----:B-1----:R-:W0:Y:S01]  /*3b80*/  LDC.64 R22, c[0x0][0x470] ;  /* 0x00011c00ff167b82 */ /* 0x002e220000000a00 */
        /* <DEDUP_REMOVED lines=8> */
[----:B-1----:R-:W-:-:S03]  /*3c10*/  IMAD.WIDE R10, R9, 0x4, R20 ;  /* 0x00000004090a7825 */ /* 0x002fc600078e0214 */
[----:B---3--:R2:W-:Y:S04]  /*3c20*/  STG.E desc[UR36][R20.64], R31 ;  /* 0x0000001f14007986 */ /* 0x0085e8000c101924 */
[----:B------:R-:W3:Y:S01]  /*3c30*/  LDG.E R5, desc[UR36][R4.64] ;  /* 0x0000002404057981 */ /* 0x000ee2000c1e1900 */
[----:B0-----:R-:W-:-:S03]  /*3c40*/  IMAD.WIDE.U32 R22, R16, 0x4, R22 ;  /* 0x0000000410167825 */ /* 0x001fc600078e0016 */
[----:B---3--:R2:W-:Y:S04]  /*3c50*/  STG.E desc[UR36][R10.64], R5 ;  /* 0x000000050a007986 */ /* 0x0085e8000c101924 */
[----:B------:R-:W3:Y:S04]  /*3c60*/  LDG.E R0, desc[UR36][R22.64] ;  /* 0x0000002416007981 */ /* 0x000ee8000c1e1900 */
[----:B------:R-:W4:Y:S01]  /*3c70*/  LDG.E R3, desc[UR36][R24.64] ;  /* 0x0000002418037981 */ /* 0x000f22000c1e1900 */
[----:B------:R-:W-:Y:S01]  /*3c80*/  BSSY.RECONVERGENT B2, `(.L_x_125) ;  /* 0x000000c000027945 */ /* 0x000fe20003800200 */
[----:B---3--:R-:W0:Y:S08]  /*3c90*/  MUFU.RCP R7, R0 ;  /* 0x0000000000077308 */ /* 0x008e300000001000 */
[----:B----4-:R-:W1:Y:S01]  /*3ca0*/  FCHK P0, R3, R0 ;  /* 0x0000000003007302 */ /* 0x010e620000000000 */
[----:B0-----:R-:W-:-:S04]  /*3cb0*/  FFMA R2, -R0, R7, 1 ;  /* 0x3f80000000027423 */ /* 0x001fc80000000107 */
[----:B------:R-:W-:-:S04]  /*3cc0*/  FFMA R2, R7, R2, R7 ;  /* 0x0000000207027223 */ /* 0x000fc80000000007 */
[----:B------:R-:W-:-:S04]  /*3cd0*/  FFMA R7, R3, R2, RZ ;  /* 0x0000000203077223 */ /* 0x000fc800000000ff */
[----:B------:R-:W-:-:S04]  /*3ce0*/  FFMA R4, -R0, R7, R3 ;  /* 0x0000000700047223 */ /* 0x000fc80000000103 */
[----:B------:R-:W-:Y:S01]  /*3cf0*/  FFMA R7, R2, R4, R7 ;  /* 0x0000000402077223 */ /* 0x000fe20000000007 */
[----:B-12---:R-:W-:Y:S06]  /*3d00*/  @!P0 BRA `(.L_x_126) ;  /* 0x00000000000c8947 */ /* 0x006fec0003800000 */
[----:B------:R-:W-:-:S07]  /*3d10*/  MOV R10, 0x3d30 ;  /* 0x00003d30000a7802 */ /* 0x000fce0000000f00 */
[----:B------:R-:W-:Y:S05]  /*3d20*/  CALL.REL.NOINC `($__internal_1_$__cuda_sm3x_div_rn_noftz_f32_slowpath) ;  /* 0x0000000400547944 */ /* 0x000fea0003c00000 */
[----:B------:R-:W-:-:S07]  /*3d30*/  MOV R7, R5 ;  /* 0x0000000500077202 */ /* 0x000fce0000000f00 */
.L_x_126:
[----:B------:R-:W-:Y:S05]  /*3d40*/  BSYNC.RECONVERGENT B2 ;  /* 0x0000000000027941 */ /* 0x000fea0003800200 */
.L_x_125:
[----:B------:R-:W0:Y:S01]  /*3d50*/  LDC.64 R2, c[0x0][0x480] ;  /* 0x00012000ff027b82 */ /* 0x000e220000000a00 */
[----:B------:R-:W1:Y:S07]  /*3d60*/  LDCU UR4, c[0x0][0x3e8] ;  /* 0x00007d00ff0477ac */ /* 0x000e6e0008000800 */
[----:B------:R-:W2:Y:S01]  /*3d70*/  LDC.64 R4, c[0x0][0x4a0] ;  /* 0x00012800ff047b82 */ /* 0x000ea20000000a00 */
[----:B0-----:R-:W-:-:S05]  /*3d80*/  IMAD.WIDE.U32 R2, R8, 0x4, R2 ;  /* 0x0000000408027825 */ /* 0x001fca00078e0002 */
[----:B------:R-:W-:Y:S01]  /*3d90*/  STG.E desc[UR36][R2.64], R7 ;  /* 0x0000000702007986 */ /* 0x000fe2000c101924 */
[----:B--2---:R-:W-:-:S05]  /*3da0*/  IMAD.WIDE.U32 R4, R8, 0x4, R4 ;  /* 0x0000000408047825 */ /* 0x004fca00078e0004 */
[----:B------:R0:W-:Y:S04]  /*3db0*/  STG.E desc[UR36][R4.64], R7 ;  /* 0x0000000704007986 */ /* 0x0001e8000c101924 */
[----:B------:R-:W1:Y:S02]  /*3dc0*/  LDG.E R0, desc[UR36][R18.64] ;  /* 0x0000002412007981 */ /* 0x000e64000c1e1900 */
[----:B-1----:R-:W-:Y:S01]  /*3dd0*/  IADD3 R14, PT, PT, R0, -UR4, RZ ;  /* 0x80000004000e7c10 */ /* 0x002fe2000fffe0ff */
[----:B------:R-:W1:Y:S03]  /*3de0*/  LDCU UR4, c[0x0][0x3c8] ;  /* 0x00007900ff0477ac */ /* 0x000e660008000800 */
[----:B------:R-:W-:-:S13]  /*3df0*/  ISETP.GT.AND P0, PT, R14, -0x2, PT ;  /* 0xfffffffe0e00780c */ /* 0x000fda0003f04270 */
[----:B------:R-:W2:Y:S01]  /*3e00*/  @!P0 LDC.64 R10, c[0x0][0x3e0] ;  /* 0x0000f800ff0a8b82 */ /* 0x000ea20000000a00 */
[----:B------:R-:W-:-:S04]  /*3e10*/  @!P0 IMAD R13, R9, R0, R16 ;  /* 0x00000000090d8224 */ /* 0x000fc800078e0210 */
[----:B--2---:R-:W-:-:S03]  /*3e20*/  @!P0 IMAD.WIDE R10, R13, 0x4, R10 ;  /* 0x000000040d0a8825 */ /* 0x004fc600078e020a */
[----:B------:R-:W2:Y:S02]  /*3e30*/  @P0 LDC.64 R12, c[0x0][0x3c0] ;  /* 0x0000f000ff0c0b82 */ /* 0x000ea40000000a00 */
[----:B------:R-:W3:Y:S01]  /*3e40*/  @!P0 LDG.E R0, desc[UR36][R10.64] ;  /* 0x000000240a008981 */ /* 0x000ee2000c1e1900 */
[----:B------:R-:W-:-:S05]  /*3e50*/  @P0 IMAD R9, R9, R14, R9 ;  /* 0x0000000e09090224 */ /* 0x000fca00078e0209 */
[----:B0-----:R-:W-:-:S05]  /*3e60*/  @P0 IADD3 R5, PT, PT, R6, R9, RZ ;  /* 0x0000000906050210 */ /* 0x001fca0007ffe0ff */
[----:B--2---:R-:W-:-:S05]  /*3e70*/  @P0 IMAD.WIDE R4, R5, 0x4, R12 ;  /* 0x0000000405040825 */ /* 0x004fca00078e020c */
[----:B------:R-:W3:Y:S01]  /*3e80*/  @P0 LDG.E R0, desc[UR36][R4.64] ;  /* 0x0000002404000981 */ /* 0x000ee2000c1e1900 */
[----:B-1----:R-:W-:Y:S01]  /*3e90*/  I2FP.F32.S32 R2, UR4 ;  /* 0x0000000400027c45 */ /* 0x002fe20008201400 */
[----:B------:R-:W-:Y:S03]  /*3ea0*/  BSSY.RECONVERGENT B2, `(.L_x_127) ;  /* 0x000000e000027945 */ /* 0x000fe60003800200 */
[----:B------:R-:W0:Y:S02]  /*3eb0*/  MUFU.RCP R7, R2 ;  /* 0x0000000200077308 */ /* 0x000e240000001000 */
[----:B0-----:R-:W-:-:S04]  /*3ec0*/  FFMA R6, -R2, R7, 1 ;  /* 0x3f80000002067423 */ /* 0x001fc80000000107 */
[----:B------:R-:W-:Y:S01]  /*3ed0*/  FFMA R6, R7, R6, R7 ;  /* 0x0000000607067223 */ /* 0x000fe20000000007 */
[----:B---3--:R-:W-:-:S04]  /*3ee0*/  I2FP.F32.S32 R3, R0 ;  /* 0x0000000000037245 */ /* 0x008fc80000201400 */
[----:B------:R-:W0:Y:S01]  /*3ef0*/  FCHK P0, R3, R2 ;  /* 0x0000000203007302 */ /* 0x000e220000000000 */
[----:B------:R-:W-:-:S04]  /*3f00*/  FFMA R7, R3, R6, RZ ;  /* 0x0000000603077223 */ /* 0x000fc800000000ff */
[----:B------:R-:W-:-:S04]  /*3f10*/  FFMA R0, -R2, R7, R3 ;  /* 0x0000000702007223 */ /* 0x000fc80000000103 */
[----:B------:R-:W-:Y:S01]  /*3f20*/  FFMA R9, R6, R0, R7 ;  /* 0x0000000006097223 */ /* 0x000fe20000000007 */
[----:B0-----:R-:W-:Y:S06]  /*3f30*/  @!P0 BRA `(.L_x_128) ;  /* 0x0000000000108947 */ /* 0x001fec0003800000 */
[----:B------:R-:W-:Y:S02]  /*3f40*/  MOV R0, R2 ;  /* 0x0000000200007202 */ /* 0x000fe40000000f00 */
[----:B------:R-:W-:-:S07]  /*3f50*/  MOV R10, 0x3f70 ;  /* 0x00003f70000a7802 */ /* 0x000fce0000000f00 */
[----:B------:R-:W-:Y:S05]  /*3f60*/  CALL.REL.NOINC `($__internal_1_$__cuda_sm3x_div_rn_noftz_f32_slowpath) ;  /* 0x0000000000c47944 */ /* 0x000fea0003c00000 */
[----:B------:R-:W-:-:S07]  /*3f70*/  MOV R9, R5 ;  /* 0x0000000500097202 */ /* 0x000fce0000000f00 */
.L_x_128:
[----:B------:R-:W-:Y:S05]  /*3f80*/  BSYNC.RECONVERGENT B2 ;  /* 0x0000000000027941 */ /* 0x000fea0003800200 */
.L_x_127:
[----:B------:R-:W0:Y:S01]  /*3f90*/  LDC.64 R4, c[0x0][0x488] ;  /* 0x00012200ff047b82 */ /* 0x000e220000000a00 */
[----:B------:R-:W1:Y:S07]  /*3fa0*/  LDCU UR4, c[0x0][0x4c4] ;  /* 0x00009880ff0477ac */ /* 0x000e6e0008000800 */
[----:B------:R-:W2:Y:S01]  /*3fb0*/  LDC.64 R6, c[0x0][0x4a8] ;  /* 0x00012a00ff067b82 */ /* 0x000ea20000000a00 */
[----:B0-----:R-:W-:-:S05]  /*3fc0*/  IMAD.WIDE.U32 R4, R8, 0x4, R4 ;  /* 0x0000000408047825 */ /* 0x001fca00078e0004 */
[----:B------:R0:W-:Y:S01]  /*3fd0*/  STG.E desc[UR36][R4.64], R9 ;  /* 0x0000000904007986 */ /* 0x0001e2000c101924 */
[----:B--2---:R-:W-:-:S05]  /*3fe0*/  IMAD.WIDE.U32 R6, R8, 0x4, R6 ;  /* 0x0000000408067825 */ /* 0x004fca00078e0006 */
[----:B------:R2:W-:Y:S04]  /*3ff0*/  STG.E desc[UR36][R6.64], R9 ;  /* 0x0000000906007986 */ /* 0x0005e8000c101924 */
[----:B------:R-:W3:Y:S01]  /*4000*/  LDG.E R3, desc[UR36][R18.64] ;  /* 0x0000002412037981 */ /* 0x000ee2000c1e1900 */
[----:B-1----:R-:W-:-:S04]  /*4010*/  I2FP.F32.S32 R0, UR4 ;  /* 0x0000000400007c45 */ /* 0x002fc80008201400 */
[----:B------:R-:W1:Y:S02]  /*4020*/  MUFU.RCP R11, R0 ;  /* 0x00000000000b7308 */ /* 0x000e640000001000 */
[----:B-1----:R-:W-:-:S04]  /*4030*/  FFMA R2, -R0, R11, 1 ;  /* 0x3f80000000027423 */ /* 0x002fc8000000010b */
[----:B------:R-:W-:Y:S01]  /*4040*/  FFMA R2, R11, R2, R11 ;  /* 0x000000020b027223 */ /* 0x000fe2000000000b */
[----:B---3--:R-:W-:-:S04]  /*4050*/  I2FP.F32.S32 R3, R3 ;  /* 0x0000000300037245 */ /* 0x008fc80000201400 */
[----:B------:R-:W1:Y:S01]  /*4060*/  FCHK P0, R3, R0 ;  /* 0x0000000003007302 */ /* 0x000e620000000000 */
[----:B------:R-:W-:-:S04]  /*4070*/  FFMA R11, R3, R2, RZ ;  /* 0x00000002030b7223 */ /* 0x000fc800000000ff */
[----:B0-----:R-:W-:-:S04]  /*4080*/  FFMA R4, -R0, R11, R3 ;  /* 0x0000000b00047223 */ /* 0x001fc80000000103 */
[----:B------:R-:W-:Y:S01]  /*4090*/  FFMA R11, R2, R4, R11 ;  /* 0x00000004020b7223 */ /* 0x000fe2000000000b */
[----:B-12---:R-:W-:Y:S06]  /*40a0*/  @!P0 BRA `(.L_x_129) ;  /* 0x00000000000c8947 */ /* 0x006fec0003800000 */
[----:B------:R-:W-:-:S07]  /*40b0*/  MOV R10, 0x40d0 ;  /* 0x000040d0000a7802 */ /* 0x000fce0000000f00 */
[----:B------:R-:W-:Y:S05]  /*40c0*/  CALL.REL.NOINC `($__internal_1_$__cuda_sm3x_div_rn_noftz_f32_slowpath) ;  /* 0x00000000006c7944 */ /* 0x000fea0003c00000 */
[----:B------:R-:W-:-:S07]  /*40d0*/  MOV R11, R5 ;  /* 0x00000005000b7202 */ /* 0x000fce0000000f00 */
.L_x_129:
[----:B------:R-:W0:Y:S02]  /*40e0*/  LDC.64 R2, c[0x0][0x490] ;  /* 0x00012400ff027b82 */ /* 0x000e240000000a00 */
[----:B0-----:R-:W-:-:S05]  /*40f0*/  IMAD.WIDE.U32 R8, R8, 0x4, R2 ;  /* 0x0000000408087825 */ /* 0x001fca00078e0002 */
[----:B------:R-:W-:Y:S01]  /*4100*/  STG.E desc[UR36][R8.64], R11 ;  /* 0x0000000b08007986 */ /* 0x000fe2000c101924 */
[----:B------:R-:W-:Y:S05]  /*4110*/  EXIT ;  /* 0x000000000000794d */ /* 0x000fea0003800000 */
.L_x_75:
[----:B------:R-:W-:-:S13]  /*4120*/  ISETP.NE.AND P0, PT, R16, R9, PT ;  /* 0x000000091000720c */ /* 0x000fda0003f05270 */
[----:B------:R-:W-:Y:S05]  /*4130*/  @P0 EXIT ;  /* 0x000000000000094d */ /* 0x000fea0003800000 */
[----:B------:R-:W2:Y:S01]  /*4140*/  LDG.E R18, desc[UR36][R18.64] ;  /* 0x0000002412127981 */ /* 0x000ea2000c1e1900 */
[----:B------:R-:W0:Y:S02]  /*4150*/  LDCU UR4, c[0x0][0x4c4] ;  /* 0x00009880ff0477ac */ /* 0x000e240008000800 */
[----:B0-----:R-:W-:-:S04]  /*4160*/  I2FP.F32.S32 R6, UR4 ;  /* 0x0000000400067c45 */ /* 0x001fc80008201400 */
[----:B------:R-:W0:Y:S02]  /*4170*/  MUFU.RCP R5, R6 ;  /* 0x0000000600057308 */ /* 0x000e240000001000 */
[----:B0-----:R-:W-:-:S04]  /*4180*/  FFMA R0, -R6, R5, 1 ;  /* 0x3f80000006007423 */ /* 0x001fc80000000105 */
[----:B------:R-:W-:Y:S01]  /*4190*/  FFMA R0, R5, R0, R5 ;  /* 0x0000000005007223 */ /* 0x000fe20000000005 */
[----:B--2---:R-:W-:-:S04]  /*41a0*/  I2FP.F32.S32 R3, R18 ;  /* 0x0000001200037245 */ /* 0x004fc80000201400 */
        /* <DEDUP_REMOVED lines=9> */
.L_x_130:
[----:B------:R-:W0:Y:S02]  /*4240*/  LDC.64 R4, c[0x0][0x4b0] ;  /* 0x00012c00ff047b82 */ /* 0x000e240000000a00 */
[----:B0-----:R-:W-:-:S05]  /*4250*/  IMAD.WIDE.U32 R2, R2, 0x4, R4 ;  /* 0x0000000402027825 */ /* 0x001fca00078e0004 */
[----:B------:R-:W-:Y:S01]  /*4260*/  STG.E desc[UR36][R2.64], R7 ;  /* 0x0000000702007986 */ /* 0x000fe2000c101924 */
[----:B------:R-:W-:Y:S05]  /*4270*/  EXIT ;  /* 0x000000000000794d */ /* 0x000fea0003800000 */
        .weak           $__internal_1_$__cuda_sm3x_div_rn_noftz_f32_slowpath
        .type           $__internal_1_$__cuda_sm3x_div_rn_noftz_f32_slowpath,@function
        .size           $__internal_1_$__cuda_sm3x_div_rn_noftz_f32_slowpath,(.L_x_144 - $__internal_1_$__cuda_sm3x_div_rn_noftz_f32_slowpath)
$__internal_1_$__cuda_sm3x_div_rn_noftz_f32_slowpath:
[----:B------:R-:W-:Y:S01]  /*4280*/  SHF.R.U32.HI R5, RZ, 0x17, R0 ;  /* 0x00000017ff057819 */ /* 0x000fe20000011600 */
[----:B------:R-:W-:Y:S01]  /*4290*/  BSSY.RECONVERGENT B0, `(.L_x_131) ;  /* 0x0000063000007945 */ /* 0x000fe20003800200 */
[----:B------:R-:W-:Y:S02]  /*42a0*/  SHF.R.U32.HI R11, RZ, 0x17, R3 ;  /* 0x00000017ff0b7819 */ /* 0x000fe40000011603 */
[----:B------:R-:W-:Y:S02]  /*42b0*/  LOP3.LUT R5, R5, 0xff, RZ, 0xc0, !PT ;  /* 0x000000ff05057812 */ /* 0x000fe400078ec0ff */
[----:B------:R-:W-:Y:S02]  /*42c0*/  LOP3.LUT R11, R11, 0xff, RZ, 0xc0, !PT ;  /* 0x000000ff0b0b7812 */ /* 0x000fe400078ec0ff */
[----:B------:R-:W-:Y:S01]  /*42d0*/  MOV R14, R3 ;  /* 0x00000003000e7202 */ /* 0x000fe20000000f00 */
[----:B------:R-:W-:Y:S01]  /*42e0*/  VIADD R12, R5, 0xffffffff ;  /* 0xffffffff050c7836 */ /* 0x000fe20000000000 */
[----:B------:R-:W-:-:S04]  /*42f0*/  IADD3 R13, PT, PT, R11, -0x1, RZ ;  /* 0xffffffff0b0d7810 */ /* 0x000fc80007ffe0ff */
        /* <DEDUP_REMOVED lines=20> */
[----:B------:R-:W-:Y:S02]  /*4440*/  ISETP.GE.AND P0, PT, R13, RZ, PT ;  /* 0x000000ff0d00720c */ /* 0x000fe40003f06270 */
[----:B------:R-:W-:-:S11]  /*4450*/  ISETP.GE.AND P1, PT, R12, RZ, PT ;  /* 0x000000ff0c00720c */ /* 0x000fd60003f26270 */
[----:B------:R-:W-:Y:S01]  /*4460*/  @P0 MOV R4, RZ ;  /* 0x000000ff00040202 */ /* 0x000fe20000000f00 */
[----:B------:R-:W-:Y:S01]  /*4470*/  @!P0 FFMA R14, R3, 1.84467440737095516160e+19, RZ ;  /* 0x5f800000030e8823 */ /* 0x000fe200000000ff */
[----:B------:R-:W-:Y:S01]  /*4480*/  @!P0 MOV R4, 0xffffffc0 ;  /* 0xffffffc000048802 */ /* 0x000fe20000000f00 */
[----:B------:R-:W-:-:S03]  /*4490*/  @!P1 FFMA R0, R0, 1.84467440737095516160e+19, RZ ;  /* 0x5f80000000009823 */ /* 0x000fc600000000ff */
[----:B------:R-:W-:-:S07]  /*44a0*/  @!P1 IADD3 R4, PT, PT, R4, 0x40, RZ ;  /* 0x0000004004049810 */ /* 0x000fce0007ffe0ff */
.L_x_132:
[----:B------:R-:W-:Y:S01]  /*44b0*/  LEA R13, R5, 0xc0800000, 0x17 ;  /* 0xc0800000050d7811 */ /* 0x000fe200078eb8ff */
[----:B------:R-:W-:Y:S01]  /*44c0*/  BSSY.RECONVERGENT B1, `(.L_x_137) ;  /* 0x0000036000017945 */ /* 0x000fe20003800200 */
[----:B------:R-:W-:Y:S02]  /*44d0*/  IADD3 R11, PT, PT, R11, -0x7f, RZ ;  /* 0xffffff810b0b7810 */ /* 0x000fe40007ffe0ff */
[----:B------:R-:W-:Y:S02]  /*44e0*/  IADD3 R34, PT, PT, -R13, R0, RZ ;  /* 0x000000000d227210 */ /* 0x000fe40007ffe1ff */
[C---:B------:R-:W-:Y:S01]  /*44f0*/  IADD3 R5, PT, PT, R11.reuse, 0x7f, -R5 ;  /* 0x0000007f0b057810 */ /* 0x040fe20007ffe805 */
[----:B------:R-:W-:Y:S01]  /*4500*/  IMAD R0, R11, -0x800000, R14 ;  /* 0xff8000000b007824 */ /* 0x000fe200078e020e */
[----:B------:R-:W0:Y:S01]  /*4510*/  MUFU.RCP R12, R34 ;  /* 0x00000022000c7308 */ /* 0x000e220000001000 */
[----:B------:R-:W-:Y:S02]  /*4520*/  FADD.FTZ R13, -R34, -RZ ;  /* 0x800000ff220d7221 */ /* 0x000fe40000010100 */
[----:B------:R-:W-:-:S02]  /*4530*/  IMAD.IADD R5, R5, 0x1, R4 ;  /* 0x0000000105057824 */ /* 0x000fc400078e0204 */
[----:B0-----:R-:W-:-:S04]  /*4540*/  FFMA R15, R12, R13, 1 ;  /* 0x3f8000000c0f7423 */ /* 0x001fc8000000000d */
        /* <DEDUP_REMOVED lines=19> */
[CCC-:B------:R-:W-:Y:S01]  /*4680*/  FFMA.RZ R11, R15.reuse, R13.reuse, R14.reuse ;  /* 0x0000000d0f0b7223 */ /* 0x1c0fe2000000c00e */
[C---:B------:R-:W-:Y:S01]  /*4690*/  IADD3 R12, PT, PT, R4.reuse, 0x20, RZ ;  /* 0x00000020040c7810 */ /* 0x040fe20007ffe0ff */
[CCC-:B------:R-:W-:Y:S01]  /*46a0*/  FFMA.RP R5, R15.reuse, R13.reuse, R14.reuse ;  /* 0x0000000d0f057223 */ /* 0x1c0fe2000000800e */
[----:B------:R-:W-:Y:S01]  /*46b0*/  FFMA.RM R14, R15, R13, R14 ;  /* 0x0000000d0f0e7223 */ /* 0x000fe2000000400e */
[C---:B------:R-:W-:Y:S02]  /*46c0*/  ISETP.NE.AND P2, PT, R4.reuse, RZ, PT ;  /* 0x000000ff0400720c */ /* 0x040fe40003f45270 */
[----:B------:R-:W-:Y:S02]  /*46d0*/  LOP3.LUT R11, R11, 0x7fffff, RZ, 0xc0, !PT ;  /* 0x007fffff0b0b7812 */ /* 0x000fe400078ec0ff */
        /* <DEDUP_REMOVED lines=16> */
.L_x_139:
[----:B------:R-:W-:-:S04]  /*47e0*/  LOP3.LUT R0, R0, 0x80000000, RZ, 0xc0, !PT ;  /* 0x8000000000007812 */ /* 0x000fc800078ec0ff */
[----:B------:R-:W-:Y:S01]  /*47f0*/  LOP3.LUT R0, R0, 0x7f800000, RZ, 0xfc, !PT ;  /* 0x7f80000000007812 */ /* 0x000fe200078efcff */
[----:B------:R-:W-:Y:S06]  /*4800*/  BRA `(.L_x_140) ;  /* 0x0000000000047947 */ /* 0x000fec0003800000 */
.L_x_138:
[----:B------:R-:W-:-:S07]  /*4810*/  LEA R0, R5, R0, 0x17 ;  /* 0x0000000005007211 */ /* 0x000fce00078eb8ff */
.L_x_140:
[----:B------:R-:W-:Y:S05]  /*4820*/  BSYNC.RECONVERGENT B1 ;  /* 0x0000000000017941 */ /* 0x000fea0003800200 */
.L_x_137:
[----:B------:R-:W-:Y:S05]  /*4830*/  BRA `(.L_x_141) ;  /* 0x0000000000207947 */ /* 0x000fea0003800000 */
.L_x_136:
[----:B------:R-:W-:-:S04]  /*4840*/  LOP3.LUT R0, R0, 0x80000000, R14, 0x48, !PT ;  /* 0x8000000000007812 */ /* 0x000fc800078e480e */
[----:B------:R-:W-:Y:S01]  /*4850*/  LOP3.LUT R0, R0, 0x7f800000, RZ, 0xfc, !PT ;  /* 0x7f80000000007812 */ /* 0x000fe200078efcff */
[----:B------:R-:W-:Y:S06]  /*4860*/  BRA `(.L_x_141) ;  /* 0x0000000000147947 */ /* 0x000fec0003800000 */
.L_x_135:
[----:B------:R-:W-:Y:S01]  /*4870*/  LOP3.LUT R0, R0, 0x80000000, R14, 0x48, !PT ;  /* 0x8000000000007812 */ /* 0x000fe200078e480e */
[----:B------:R-:W-:Y:S06]  /*4880*/  BRA `(.L_x_141) ;  /* 0x00000000000c7947 */ /* 0x000fec0003800000 */
.L_x_134:
[----:B------:R-:W0:Y:S01]  /*4890*/  MUFU.RSQ R0, -QNAN ;  /* 0xffc0000000007908 */ /* 0x000e220000001400 */
[----:B------:R-:W-:Y:S05]  /*48a0*/  BRA `(.L_x_141) ;  /* 0x0000000000047947 */ /* 0x000fea0003800000 */
.L_x_133:
[----:B------:R-:W-:-:S07]  /*48b0*/  FADD.FTZ R0, R3, R0 ;  /* 0x0000000003007221 */ /* 0x000fce0000010000 */
.L_x_141:
[----:B------:R-:W-:Y:S05]  /*48c0*/  BSYNC.RECONVERGENT B0 ;  /* 0x0000000000007941 */ /* 0x000fea0003800200 */
.L_x_131:
[----:B------:R-:W-:Y:S01]  /*48d0*/  HFMA2 R11, -RZ, RZ, 0, 0 ;  /* 0x00000000ff0b7431 */ /* 0x000fe200000001ff */
[----:B0-----:R-:W-:-:S03]  /*48e0*/  MOV R5, R0 ;  /* 0x0000000000057202 */ /* 0x001fc60000000f00 */
[----:B------:R-:W-:Y:S05]  /*48f0*/  RET.REL.NODEC R10 `(CudaCovidAndEconomySimulationStep) ;  /* 0xffffffb40ac07950 */ /* 0x000fea0003c3ffff */
.L_x_142:
        /* <DEDUP_REMOVED lines=16> */
.L_x_144:


//--------------------- .nv.global.init           --------------------------
	.section	.nv.global.init,"aw",@progbits
.nv.global.init:
	.type		$str$2,@object
	.size		$str$2,($str$1 - $str$2)
$str$2:
        /*0000*/ 	.byte	0x6b, 0x41, 0x67, 0x65, 0x6e, 0x74, 0x49, 0x64, 0x20, 0x3c, 0x3d, 0x20, 0x6b, 0x4e, 0x75, 0x6d
        /*0010*/ 	.byte	0x41, 0x67, 0x65, 0x6e, 0x74, 0x73, 0x20, 0x2d, 0x20, 0x31, 0x00
	.type		$str$1,@object
	.size		$str$1,($str - $str$1)
$str$1:
        /*001b*/ 	.byte	0x2f, 0x74, 0x6d, 0x70, 0x2f, 0x73, 0x61, 0x73, 0x73, 0x5f, 0x63, 0x75, 0x5f, 0x6d, 0x6e, 0x75
        /*002b*/ 	.byte	0x64, 0x6d, 0x78, 0x6d, 0x7a, 0x2f, 0x6b, 0x2e, 0x63, 0x75, 0x00
	.type		$str,@object
	.size		$str,(__unnamed_2 - $str)
$str:
        /*0036*/ 	.byte	0x65, 0x6e, 0x76, 0x5f, 0x74, 0x69, 0x6d, 0x65, 0x73, 0x74, 0x65, 0x70, 0x5f, 0x61, 0x72, 0x72
        /*0046*/ 	.byte	0x5b, 0x6b, 0x45, 0x6e, 0x76, 0x49, 0x64, 0x5d, 0x20, 0x3e, 0x20, 0x30, 0x20, 0x26, 0x26, 0x20
        /*0056*/ 	.byte	0x65, 0x6e, 0x76, 0x5f, 0x74, 0x69, 0x6d, 0x65, 0x73, 0x74, 0x65, 0x70, 0x5f, 0x61, 0x72, 0x72
        /*0066*/ 	.byte	0x5b, 0x6b, 0x45, 0x6e, 0x76, 0x49, 0x64, 0x5d, 0x20, 0x3c, 0x3d, 0x20, 0x6b, 0x45, 0x70, 0x69
        /*0076*/ 	.byte	0x73, 0x6f, 0x64, 0x65, 0x4c, 0x65, 0x6e, 0x67, 0x74, 0x68, 0x00
	.type		__unnamed_2,@object
	.size		__unnamed_2,(__unnamed_1 - __unnamed_2)
__unnamed_2:
        /*0081*/ 	.byte	0x76, 0x6f, 0x69, 0x64, 0x20, 0x43, 0x75, 0x64, 0x61, 0x43, 0x6f, 0x6d, 0x70, 0x75, 0x74, 0x65
        /* <DEDUP_REMOVED lines=17> */
        /*01a1*/ 	.byte	0x6e, 0x74, 0x29, 0x00
	.type		__unnamed_1,@object
	.size		__unnamed_1,(.L_1 - __unnamed_1)
__unnamed_1:
        /* <DEDUP_REMOVED lines=27> */
        /*0355*/ 	.byte	0x20, 0x2a, 0x2c, 0x20, 0x69, 0x6e, 0x74, 0x2c, 0x20, 0x69, 0x6e, 0x74, 0x29, 0x00
.L_1:


//--------------------- .nv.shared.reserved.0     --------------------------
	.section	.nv.shared.reserved.0,"aw",@nobits
	.weak		__nv_reservedSMEM_offset_0_alias
	.size		__nv_reservedSMEM_offset_0_alias, 0, 64
	.other		__nv_reservedSMEM_offset_0_alias,@"STO_CUDA_RESERVED_SHARED STV_DEFAULT"
__nv_reservedSMEM_offset_0_alias:
	.zero		0
	.zero		64


//--------------------- .nv.constant0.CudaComputeReward --------------------------
	.section	.nv.constant0.CudaComputeReward,"a",@progbits
	.sectionflags	@""
	.align	4
.nv.constant0.CudaComputeReward:
	.zero		1072


//--------------------- .nv.constant0.CudaCovidAndEconomySimulationStep --------------------------
	.section	.nv.constant0.CudaCovidAndEconomySimulationStep,"a",@progbits
	.sectionflags	@""
	.align	4
.nv.constant0.CudaCovidAndEconomySimulationStep:
	.zero		1224


//--------------------- SYMBOLS --------------------------

	.type		.nv.reservedSmem.offset0,@object
	.size		.nv.reservedSmem.offset0,0x4
	.type		__assertfail,@function
